//
// Generated by NVIDIA NVVM Compiler
//
// Compiler Build ID: CL-36424714
// Cuda compilation tools, release 13.0, V13.0.88
// Based on NVVM 20.0.0
//

.version 9.0
.target sm_100
.address_size 64

	// .globl	_Z20cuda_set_array_valuePdid
.func  (.param .b64 func_retval0) __internal_accurate_pow
(
	.param .b64 __internal_accurate_pow_param_0,
	.param .b64 __internal_accurate_pow_param_1
)
;

.visible .entry _Z20cuda_set_array_valuePdid(
	.param .u64 .ptr .align 1 _Z20cuda_set_array_valuePdid_param_0,
	.param .u32 _Z20cuda_set_array_valuePdid_param_1,
	.param .f64 _Z20cuda_set_array_valuePdid_param_2
)
{
	.reg .pred 	%p<2>;
	.reg .b32 	%r<6>;
	.reg .b64 	%rd<5>;
	.reg .b64 	%fd<2>;

	ld.param.u64 	%rd1, [_Z20cuda_set_array_valuePdid_param_0];
	ld.param.u32 	%r2, [_Z20cuda_set_array_valuePdid_param_1];
	ld.param.f64 	%fd1, [_Z20cuda_set_array_valuePdid_param_2];
	mov.u32 	%r3, %ctaid.x;
	mov.u32 	%r4, %ntid.x;
	mov.u32 	%r5, %tid.x;
	mad.lo.s32 	%r1, %r3, %r4, %r5;
	setp.ge.s32 	%p1, %r1, %r2;
	@%p1 bra 	$L__BB0_2;
	cvta.to.global.u64 	%rd2, %rd1;
	mul.wide.s32 	%rd3, %r1, 8;
	add.s64 	%rd4, %rd2, %rd3;
	st.global.f64 	[%rd4], %fd1;
$L__BB0_2:
	ret;

}
	// .globl	_Z18copy_from_operandsPdS_Piii
.visible .entry _Z18copy_from_operandsPdS_Piii(
	.param .u64 .ptr .align 1 _Z18copy_from_operandsPdS_Piii_param_0,
	.param .u64 .ptr .align 1 _Z18copy_from_operandsPdS_Piii_param_1,
	.param .u64 .ptr .align 1 _Z18copy_from_operandsPdS_Piii_param_2,
	.param .u32 _Z18copy_from_operandsPdS_Piii_param_3,
	.param .u32 _Z18copy_from_operandsPdS_Piii_param_4
)
{
	.reg .pred 	%p<2>;
	.reg .b32 	%r<13>;
	.reg .b64 	%rd<13>;
	.reg .b64 	%fd<2>;

	ld.param.u64 	%rd1, [_Z18copy_from_operandsPdS_Piii_param_0];
	ld.param.u64 	%rd2, [_Z18copy_from_operandsPdS_Piii_param_1];
	ld.param.u64 	%rd3, [_Z18copy_from_operandsPdS_Piii_param_2];
	ld.param.u32 	%r2, [_Z18copy_from_operandsPdS_Piii_param_3];
	ld.param.u32 	%r3, [_Z18copy_from_operandsPdS_Piii_param_4];
	mov.u32 	%r4, %ctaid.x;
	mov.u32 	%r5, %ntid.x;
	mov.u32 	%r6, %tid.x;
	mad.lo.s32 	%r1, %r4, %r5, %r6;
	mul.lo.s32 	%r7, %r3, %r2;
	setp.ge.s32 	%p1, %r1, %r7;
	@%p1 bra 	$L__BB1_2;
	cvta.to.global.u64 	%rd4, %rd3;
	cvta.to.global.u64 	%rd5, %rd2;
	cvta.to.global.u64 	%rd6, %rd1;
	div.s32 	%r8, %r1, %r2;
	mul.lo.s32 	%r9, %r8, %r2;
	sub.s32 	%r10, %r1, %r9;
	mul.wide.s32 	%rd7, %r8, 4;
	add.s64 	%rd8, %rd4, %rd7;
	ld.global.u32 	%r11, [%rd8];
	mad.lo.s32 	%r12, %r11, %r2, %r10;
	mul.wide.s32 	%rd9, %r12, 8;
	add.s64 	%rd10, %rd5, %rd9;
	ld.global.f64 	%fd1, [%rd10];
	mul.wide.s32 	%rd11, %r1, 8;
	add.s64 	%rd12, %rd6, %rd11;
	st.global.f64 	[%rd12], %fd1;
$L__BB1_2:
	ret;

}
	// .globl	_Z18update_temp_weightPdS_S_Piiib
.visible .entry _Z18update_temp_weightPdS_S_Piiib(
	.param .u64 .ptr .align 1 _Z18update_temp_weightPdS_S_Piiib_param_0,
	.param .u64 .ptr .align 1 _Z18update_temp_weightPdS_S_Piiib_param_1,
	.param .u64 .ptr .align 1 _Z18update_temp_weightPdS_S_Piiib_param_2,
	.param .u64 .ptr .align 1 _Z18update_temp_weightPdS_S_Piiib_param_3,
	.param .u32 _Z18update_temp_weightPdS_S_Piiib_param_4,
	.param .u32 _Z18update_temp_weightPdS_S_Piiib_param_5,
	.param .u8 _Z18update_temp_weightPdS_S_Piiib_param_6
)
{
	.reg .pred 	%p<3>;
	.reg .b16 	%rs<2>;
	.reg .b32 	%r<15>;
	.reg .b64 	%rd<25>;
	.reg .b64 	%fd<7>;

	ld.param.u64 	%rd5, [_Z18update_temp_weightPdS_S_Piiib_param_0];
	ld.param.u64 	%rd6, [_Z18update_temp_weightPdS_S_Piiib_param_1];
	ld.param.u64 	%rd7, [_Z18update_temp_weightPdS_S_Piiib_param_2];
	ld.param.u64 	%rd8, [_Z18update_temp_weightPdS_S_Piiib_param_3];
	ld.param.u32 	%r4, [_Z18update_temp_weightPdS_S_Piiib_param_4];
	ld.param.u32 	%r5, [_Z18update_temp_weightPdS_S_Piiib_param_5];
	ld.param.s8 	%rs1, [_Z18update_temp_weightPdS_S_Piiib_param_6];
	cvta.to.global.u64 	%rd1, %rd5;
	cvta.to.global.u64 	%rd2, %rd7;
	cvta.to.global.u64 	%rd3, %rd8;
	cvta.to.global.u64 	%rd4, %rd6;
	mov.u32 	%r6, %ctaid.x;
	mov.u32 	%r7, %ntid.x;
	mov.u32 	%r8, %tid.x;
	mad.lo.s32 	%r1, %r6, %r7, %r8;
	mul.lo.s32 	%r9, %r5, %r4;
	setp.ge.s32 	%p1, %r1, %r9;
	@%p1 bra 	$L__BB2_4;
	div.s32 	%r2, %r1, %r4;
	mul.lo.s32 	%r10, %r2, %r4;
	sub.s32 	%r3, %r1, %r10;
	setp.eq.s16 	%p2, %rs1, 0;
	@%p2 bra 	$L__BB2_3;
	mul.wide.s32 	%rd9, %r3, 8;
	add.s64 	%rd10, %rd4, %rd9;
	ld.global.f64 	%fd1, [%rd10];
	mul.wide.s32 	%rd11, %r2, 4;
	add.s64 	%rd12, %rd3, %rd11;
	ld.global.u32 	%r11, [%rd12];
	mad.lo.s32 	%r12, %r11, %r4, %r3;
	mul.wide.s32 	%rd13, %r12, 8;
	add.s64 	%rd14, %rd2, %rd13;
	ld.global.f64 	%fd2, [%rd14];
	mul.f64 	%fd3, %fd1, %fd2;
	mul.wide.s32 	%rd15, %r1, 8;
	add.s64 	%rd16, %rd1, %rd15;
	st.global.f64 	[%rd16], %fd3;
	bra.uni 	$L__BB2_4;
$L__BB2_3:
	mul.wide.s32 	%rd17, %r3, 8;
	add.s64 	%rd18, %rd4, %rd17;
	ld.global.f64 	%fd4, [%rd18];
	mul.wide.s32 	%rd19, %r2, 4;
	add.s64 	%rd20, %rd3, %rd19;
	ld.global.u32 	%r13, [%rd20];
	mad.lo.s32 	%r14, %r13, %r4, %r3;
	mul.wide.s32 	%rd21, %r14, 8;
	add.s64 	%rd22, %rd2, %rd21;
	ld.global.f64 	%fd5, [%rd22];
	div.rn.f64 	%fd6, %fd4, %fd5;
	mul.wide.s32 	%rd23, %r1, 8;
	add.s64 	%rd24, %rd1, %rd23;
	st.global.f64 	[%rd24], %fd6;
$L__BB2_4:
	ret;

}
	// .globl	_Z18update_last_weightPdS_S_iibii
.visible .entry _Z18update_last_weightPdS_S_iibii(
	.param .u64 .ptr .align 1 _Z18update_last_weightPdS_S_iibii_param_0,
	.param .u64 .ptr .align 1 _Z18update_last_weightPdS_S_iibii_param_1,
	.param .u64 .ptr .align 1 _Z18update_last_weightPdS_S_iibii_param_2,
	.param .u32 _Z18update_last_weightPdS_S_iibii_param_3,
	.param .u32 _Z18update_last_weightPdS_S_iibii_param_4,
	.param .u8 _Z18update_last_weightPdS_S_iibii_param_5,
	.param .u32 _Z18update_last_weightPdS_S_iibii_param_6,
	.param .u32 _Z18update_last_weightPdS_S_iibii_param_7
)
{
	.reg .pred 	%p<41>;
	.reg .b16 	%rs<2>;
	.reg .b32 	%r<51>;
	.reg .b64 	%rd<24>;
	.reg .b64 	%fd<53>;

	ld.param.u64 	%rd5, [_Z18update_last_weightPdS_S_iibii_param_0];
	ld.param.u64 	%rd6, [_Z18update_last_weightPdS_S_iibii_param_1];
	ld.param.u64 	%rd7, [_Z18update_last_weightPdS_S_iibii_param_2];
	ld.param.u32 	%r6, [_Z18update_last_weightPdS_S_iibii_param_3];
	ld.param.u32 	%r9, [_Z18update_last_weightPdS_S_iibii_param_4];
	ld.param.s8 	%rs1, [_Z18update_last_weightPdS_S_iibii_param_5];
	ld.param.u32 	%r7, [_Z18update_last_weightPdS_S_iibii_param_6];
	ld.param.u32 	%r8, [_Z18update_last_weightPdS_S_iibii_param_7];
	cvta.to.global.u64 	%rd1, %rd5;
	cvta.to.global.u64 	%rd2, %rd6;
	cvta.to.global.u64 	%rd3, %rd7;
	mov.u32 	%r10, %ctaid.x;
	mov.u32 	%r11, %ntid.x;
	mov.u32 	%r12, %tid.x;
	mad.lo.s32 	%r1, %r10, %r11, %r12;
	mul.lo.s32 	%r13, %r9, %r6;
	setp.ge.s32 	%p5, %r1, %r13;
	@%p5 bra 	$L__BB3_25;
	rem.s32 	%r2, %r1, %r6;
	setp.ne.s32 	%p6, %r8, 0;
	@%p6 bra 	$L__BB3_3;
	mul.wide.s32 	%rd14, %r1, 8;
	add.s64 	%rd15, %rd3, %rd14;
	ld.global.f64 	%fd52, [%rd15];
	bra.uni 	$L__BB3_22;
$L__BB3_3:
	mul.wide.s32 	%rd8, %r1, 8;
	add.s64 	%rd9, %rd3, %rd8;
	ld.global.f64 	%fd2, [%rd9];
	setp.geu.f64 	%p7, %fd2, 0d0000000000000000;
	@%p7 bra 	$L__BB3_11;
	and.b32  	%r34, %r7, 1;
	setp.eq.b32 	%p25, %r34, 1;
	not.pred 	%p26, %p25;
	mov.f64 	%fd52, 0d0000000000000000;
	@%p26 bra 	$L__BB3_22;
	neg.f64 	%fd33, %fd2;
	cvt.rn.f64.s32 	%fd34, %r7;
	rcp.rn.f64 	%fd3, %fd34;
	{
	.reg .b32 %temp; 
	mov.b64 	{%temp, %r35}, %fd33;
	}
	{
	.reg .b32 %temp; 
	mov.b64 	{%temp, %r3}, %fd3;
	}
	shr.u32 	%r36, %r3, 20;
	and.b32  	%r37, %r36, 2047;
	add.s32 	%r38, %r37, -1012;
	mov.b64 	%rd11, %fd3;
	shl.b64 	%rd12, %rd11, %r38;
	setp.eq.s64 	%p27, %rd12, -9223372036854775808;
	{ // callseq 1, 0
	.param .b64 param0;
	st.param.f64 	[param0], %fd33;
	.param .b64 param1;
	st.param.f64 	[param1], %fd3;
	.param .b64 retval0;
	call.uni (retval0), 
	__internal_accurate_pow, 
	(
	param0, 
	param1
	);
	ld.param.f64 	%fd35, [retval0];
	} // callseq 1
	setp.lt.s32 	%p28, %r35, 0;
	and.pred  	%p1, %p28, %p27;
	neg.f64 	%fd37, %fd35;
	selp.f64 	%fd38, %fd37, %fd35, %p1;
	cvt.rzi.f64.f64 	%fd39, %fd3;
	setp.neu.f64 	%p29, %fd3, %fd39;
	selp.f64 	%fd40, 0dFFF8000000000000, %fd38, %p28;
	selp.f64 	%fd49, %fd40, %fd38, %p29;
	sub.f64 	%fd41, %fd3, %fd2;
	{
	.reg .b32 %temp; 
	mov.b64 	{%temp, %r39}, %fd41;
	}
	and.b32  	%r40, %r39, 2146435072;
	setp.ne.s32 	%p30, %r40, 2146435072;
	@%p30 bra 	$L__BB3_10;
	abs.f64 	%fd42, %fd3;
	setp.neu.f64 	%p31, %fd42, 0d7FF0000000000000;
	@%p31 bra 	$L__BB3_8;
	setp.lt.f64 	%p35, %fd2, 0dBFF0000000000000;
	selp.b32 	%r47, 2146435072, 0, %p35;
	setp.lt.s32 	%p36, %r3, 0;
	xor.b32  	%r48, %r47, 2146435072;
	selp.b32 	%r49, %r48, %r47, %p36;
	mov.b32 	%r50, 0;
	mov.b64 	%fd49, {%r50, %r49};
	bra.uni 	$L__BB3_10;
$L__BB3_8:
	setp.neu.f64 	%p32, %fd2, 0dFFF0000000000000;
	@%p32 bra 	$L__BB3_10;
	setp.lt.s32 	%p33, %r3, 0;
	selp.b32 	%r41, 0, 2146435072, %p33;
	and.b32  	%r42, %r3, 2147483647;
	setp.ne.s32 	%p34, %r42, 1071644672;
	or.b32  	%r43, %r41, -2147483648;
	selp.b32 	%r44, %r43, %r41, %p34;
	selp.b32 	%r45, %r44, %r41, %p1;
	mov.b32 	%r46, 0;
	mov.b64 	%fd49, {%r46, %r45};
$L__BB3_10:
	setp.eq.f64 	%p37, %fd2, 0dBFF0000000000000;
	setp.eq.f64 	%p38, %fd3, 0d0000000000000000;
	neg.f64 	%fd43, %fd49;
	selp.f64 	%fd44, 0dBFF0000000000000, %fd43, %p37;
	selp.f64 	%fd52, 0dBFF0000000000000, %fd44, %p38;
	bra.uni 	$L__BB3_22;
$L__BB3_11:
	cvt.rn.f64.s32 	%fd20, %r7;
	rcp.rn.f64 	%fd9, %fd20;
	{
	.reg .b32 %temp; 
	mov.b64 	{%temp, %r4}, %fd2;
	}
	{
	.reg .b32 %temp; 
	mov.b64 	{%temp, %r5}, %fd9;
	}
	shr.u32 	%r14, %r5, 20;
	and.b32  	%r15, %r14, 2047;
	add.s32 	%r16, %r15, -1012;
	mov.b64 	%rd10, %fd9;
	shl.b64 	%rd4, %rd10, %r16;
	setp.eq.s64 	%p4, %rd4, -9223372036854775808;
	abs.f64 	%fd10, %fd2;
	setp.neu.f64 	%p8, %fd2, 0d0000000000000000;
	@%p8 bra 	$L__BB3_13;
	setp.eq.s64 	%p11, %rd4, -9223372036854775808;
	abs.f64 	%fd28, %fd9;
	setp.neu.f64 	%p12, %fd28, 0d3FE0000000000000;
	and.pred  	%p4, %p12, %p11;
	selp.b32 	%r17, %r4, 0, %p4;
	setp.lt.s32 	%p13, %r5, 0;
	or.b32  	%r18, %r17, 2146435072;
	selp.b32 	%r19, %r18, %r17, %p13;
	mov.b32 	%r20, 0;
	mov.b64 	%fd51, {%r20, %r19};
	bra.uni 	$L__BB3_14;
$L__BB3_13:
	{ // callseq 0, 0
	.param .b64 param0;
	st.param.f64 	[param0], %fd10;
	.param .b64 param1;
	st.param.f64 	[param1], %fd9;
	.param .b64 retval0;
	call.uni (retval0), 
	__internal_accurate_pow, 
	(
	param0, 
	param1
	);
	ld.param.f64 	%fd21, [retval0];
	} // callseq 0
	setp.lt.s32 	%p9, %r4, 0;
	cvt.rzi.f64.f64 	%fd23, %fd9;
	setp.neu.f64 	%p10, %fd9, %fd23;
	neg.f64 	%fd24, %fd21;
	selp.f64 	%fd25, %fd24, %fd21, %p4;
	selp.f64 	%fd26, %fd25, %fd21, %p9;
	selp.f64 	%fd27, 0dFFF8000000000000, %fd26, %p9;
	selp.f64 	%fd51, %fd27, %fd26, %p10;
$L__BB3_14:
	add.f64 	%fd29, %fd9, %fd2;
	{
	.reg .b32 %temp; 
	mov.b64 	{%temp, %r21}, %fd29;
	}
	and.b32  	%r22, %r21, 2146435072;
	setp.ne.s32 	%p14, %r22, 2146435072;
	@%p14 bra 	$L__BB3_21;
	setp.num.f64 	%p15, %fd2, %fd2;
	@%p15 bra 	$L__BB3_17;
	add.rn.f64 	%fd51, %fd2, %fd9;
	bra.uni 	$L__BB3_21;
$L__BB3_17:
	abs.f64 	%fd30, %fd9;
	setp.neu.f64 	%p16, %fd30, 0d7FF0000000000000;
	@%p16 bra 	$L__BB3_19;
	setp.gt.f64 	%p21, %fd10, 0d3FF0000000000000;
	selp.b32 	%r30, 2146435072, 0, %p21;
	setp.lt.s32 	%p22, %r5, 0;
	xor.b32  	%r31, %r30, 2146435072;
	selp.b32 	%r32, %r31, %r30, %p22;
	mov.b32 	%r33, 0;
	mov.b64 	%fd51, {%r33, %r32};
	bra.uni 	$L__BB3_21;
$L__BB3_19:
	setp.neu.f64 	%p17, %fd10, 0d7FF0000000000000;
	@%p17 bra 	$L__BB3_21;
	setp.lt.s32 	%p18, %r4, 0;
	setp.lt.s32 	%p19, %r5, 0;
	selp.b32 	%r23, 0, 2146435072, %p19;
	and.b32  	%r24, %r5, 2147483647;
	setp.ne.s32 	%p20, %r24, 1071644672;
	or.b32  	%r25, %r23, -2147483648;
	selp.b32 	%r26, %r25, %r23, %p20;
	selp.b32 	%r27, %r26, %r23, %p4;
	selp.b32 	%r28, %r27, %r23, %p18;
	mov.b32 	%r29, 0;
	mov.b64 	%fd51, {%r29, %r28};
$L__BB3_21:
	setp.eq.f64 	%p23, %fd2, 0d3FF0000000000000;
	setp.eq.f64 	%p24, %fd9, 0d0000000000000000;
	selp.f64 	%fd31, 0d3FF0000000000000, %fd51, %p23;
	selp.f64 	%fd52, 0d3FF0000000000000, %fd31, %p24;
$L__BB3_22:
	setp.eq.s16 	%p39, %rs1, 0;
	@%p39 bra 	$L__BB3_24;
	mul.wide.s32 	%rd16, %r2, 8;
	add.s64 	%rd17, %rd2, %rd16;
	ld.global.f64 	%fd45, [%rd17];
	add.f64 	%fd46, %fd52, %fd45;
	mul.wide.s32 	%rd18, %r1, 8;
	add.s64 	%rd19, %rd1, %rd18;
	st.global.f64 	[%rd19], %fd46;
	bra.uni 	$L__BB3_25;
$L__BB3_24:
	mul.wide.s32 	%rd20, %r2, 8;
	add.s64 	%rd21, %rd2, %rd20;
	ld.global.f64 	%fd47, [%rd21];
	sub.f64 	%fd48, %fd47, %fd52;
	mul.wide.s32 	%rd22, %r1, 8;
	add.s64 	%rd23, %rd1, %rd22;
	st.global.f64 	[%rd23], %fd48;
$L__BB3_25:
	ret;

}
	// .globl	_Z35update_last_weight_through_operandsPdS_S_Piiib
.visible .entry _Z35update_last_weight_through_operandsPdS_S_Piiib(
	.param .u64 .ptr .align 1 _Z35update_last_weight_through_operandsPdS_S_Piiib_param_0,
	.param .u64 .ptr .align 1 _Z35update_last_weight_through_operandsPdS_S_Piiib_param_1,
	.param .u64 .ptr .align 1 _Z35update_last_weight_through_operandsPdS_S_Piiib_param_2,
	.param .u64 .ptr .align 1 _Z35update_last_weight_through_operandsPdS_S_Piiib_param_3,
	.param .u32 _Z35update_last_weight_through_operandsPdS_S_Piiib_param_4,
	.param .u32 _Z35update_last_weight_through_operandsPdS_S_Piiib_param_5,
	.param .u8 _Z35update_last_weight_through_operandsPdS_S_Piiib_param_6
)
{
	.reg .pred 	%p<3>;
	.reg .b16 	%rs<2>;
	.reg .b32 	%r<15>;
	.reg .b64 	%rd<25>;
	.reg .b64 	%fd<7>;

	ld.param.u64 	%rd5, [_Z35update_last_weight_through_operandsPdS_S_Piiib_param_0];
	ld.param.u64 	%rd6, [_Z35update_last_weight_through_operandsPdS_S_Piiib_param_1];
	ld.param.u64 	%rd7, [_Z35update_last_weight_through_operandsPdS_S_Piiib_param_2];
	ld.param.u64 	%rd8, [_Z35update_last_weight_through_operandsPdS_S_Piiib_param_3];
	ld.param.u32 	%r4, [_Z35update_last_weight_through_operandsPdS_S_Piiib_param_4];
	ld.param.u32 	%r5, [_Z35update_last_weight_through_operandsPdS_S_Piiib_param_5];
	ld.param.s8 	%rs1, [_Z35update_last_weight_through_operandsPdS_S_Piiib_param_6];
	cvta.to.global.u64 	%rd1, %rd5;
	cvta.to.global.u64 	%rd2, %rd7;
	cvta.to.global.u64 	%rd3, %rd8;
	cvta.to.global.u64 	%rd4, %rd6;
	mov.u32 	%r6, %ctaid.x;
	mov.u32 	%r7, %ntid.x;
	mov.u32 	%r8, %tid.x;
	mad.lo.s32 	%r1, %r6, %r7, %r8;
	mul.lo.s32 	%r9, %r5, %r4;
	setp.ge.s32 	%p1, %r1, %r9;
	@%p1 bra 	$L__BB4_4;
	div.s32 	%r2, %r1, %r4;
	mul.lo.s32 	%r10, %r2, %r4;
	sub.s32 	%r3, %r1, %r10;
	setp.eq.s16 	%p2, %rs1, 0;
	@%p2 bra 	$L__BB4_3;
	mul.wide.s32 	%rd9, %r3, 8;
	add.s64 	%rd10, %rd4, %rd9;
	ld.global.f64 	%fd1, [%rd10];
	mul.wide.s32 	%rd11, %r2, 4;
	add.s64 	%rd12, %rd3, %rd11;
	ld.global.u32 	%r11, [%rd12];
	mad.lo.s32 	%r12, %r11, %r4, %r3;
	mul.wide.s32 	%rd13, %r12, 8;
	add.s64 	%rd14, %rd2, %rd13;
	ld.global.f64 	%fd2, [%rd14];
	add.f64 	%fd3, %fd1, %fd2;
	mul.wide.s32 	%rd15, %r1, 8;
	add.s64 	%rd16, %rd1, %rd15;
	st.global.f64 	[%rd16], %fd3;
	bra.uni 	$L__BB4_4;
$L__BB4_3:
	mul.wide.s32 	%rd17, %r3, 8;
	add.s64 	%rd18, %rd4, %rd17;
	ld.global.f64 	%fd4, [%rd18];
	mul.wide.s32 	%rd19, %r2, 4;
	add.s64 	%rd20, %rd3, %rd19;
	ld.global.u32 	%r13, [%rd20];
	mad.lo.s32 	%r14, %r13, %r4, %r3;
	mul.wide.s32 	%rd21, %r14, 8;
	add.s64 	%rd22, %rd2, %rd21;
	ld.global.f64 	%fd5, [%rd22];
	sub.f64 	%fd6, %fd4, %fd5;
	mul.wide.s32 	%rd23, %r1, 8;
	add.s64 	%rd24, %rd1, %rd23;
	st.global.f64 	[%rd24], %fd6;
$L__BB4_4:
	ret;

}
	// .globl	_Z19replace_nan_and_infPdii
.visible .entry _Z19replace_nan_and_infPdii(
	.param .u64 .ptr .align 1 _Z19replace_nan_and_infPdii_param_0,
	.param .u32 _Z19replace_nan_and_infPdii_param_1,
	.param .u32 _Z19replace_nan_and_infPdii_param_2
)
{
	.reg .pred 	%p<3>;
	.reg .b32 	%r<8>;
	.reg .b64 	%rd<6>;
	.reg .b64 	%fd<3>;

	ld.param.u64 	%rd2, [_Z19replace_nan_and_infPdii_param_0];
	ld.param.u32 	%r2, [_Z19replace_nan_and_infPdii_param_1];
	ld.param.u32 	%r3, [_Z19replace_nan_and_infPdii_param_2];
	mov.u32 	%r4, %ctaid.x;
	mov.u32 	%r5, %ntid.x;
	mov.u32 	%r6, %tid.x;
	mad.lo.s32 	%r1, %r4, %r5, %r6;
	mul.lo.s32 	%r7, %r3, %r2;
	setp.ge.s32 	%p1, %r1, %r7;
	@%p1 bra 	$L__BB5_3;
	cvta.to.global.u64 	%rd3, %rd2;
	mul.wide.s32 	%rd4, %r1, 8;
	add.s64 	%rd1, %rd3, %rd4;
	ld.global.f64 	%fd1, [%rd1];
	abs.f64 	%fd2, %fd1;
	setp.ne.f64 	%p2, %fd2, 0d7FF0000000000000;
	@%p2 bra 	$L__BB5_3;
	mov.b64 	%rd5, -4503599627370497;
	st.global.u64 	[%rd1], %rd5;
$L__BB5_3:
	ret;

}
.func  (.param .b64 func_retval0) __internal_accurate_pow(
	.param .b64 __internal_accurate_pow_param_0,
	.param .b64 __internal_accurate_pow_param_1
)
{
	.reg .pred 	%p<8>;
	.reg .b32 	%r<49>;
	.reg .b32 	%f<3>;
	.reg .b64 	%fd<109>;

	ld.param.f64 	%fd10, [__internal_accurate_pow_param_0];
	ld.param.f64 	%fd11, [__internal_accurate_pow_param_1];
	{
	.reg .b32 %temp; 
	mov.b64 	{%temp, %r46}, %fd10;
	}
	{
	.reg .b32 %temp; 
	mov.b64 	{%r45, %temp}, %fd10;
	}
	shr.u32 	%r47, %r46, 20;
	setp.gt.u32 	%p1, %r46, 1048575;
	@%p1 bra 	$L__BB6_2;
	mul.f64 	%fd12, %fd10, 0d4350000000000000;
	{
	.reg .b32 %temp; 
	mov.b64 	{%temp, %r46}, %fd12;
	}
	{
	.reg .b32 %temp; 
	mov.b64 	{%r45, %temp}, %fd12;
	}
	shr.u32 	%r16, %r46, 20;
	add.s32 	%r47, %r16, -54;
$L__BB6_2:
	add.s32 	%r48, %r47, -1023;
	and.b32  	%r17, %r46, -2146435073;
	or.b32  	%r18, %r17, 1072693248;
	mov.b64 	%fd107, {%r45, %r18};
	setp.lt.u32 	%p2, %r18, 1073127583;
	@%p2 bra 	$L__BB6_4;
	{
	.reg .b32 %temp; 
	mov.b64 	{%r19, %temp}, %fd107;
	}
	{
	.reg .b32 %temp; 
	mov.b64 	{%temp, %r20}, %fd107;
	}
	add.s32 	%r21, %r20, -1048576;
	mov.b64 	%fd107, {%r19, %r21};
	add.s32 	%r48, %r47, -1022;
$L__BB6_4:
	add.f64 	%fd13, %fd107, 0dBFF0000000000000;
	add.f64 	%fd14, %fd107, 0d3FF0000000000000;
	rcp.approx.ftz.f64 	%fd15, %fd14;
	neg.f64 	%fd16, %fd14;
	fma.rn.f64 	%fd17, %fd16, %fd15, 0d3FF0000000000000;
	fma.rn.f64 	%fd18, %fd17, %fd17, %fd17;
	fma.rn.f64 	%fd19, %fd18, %fd15, %fd15;
	mul.f64 	%fd20, %fd13, %fd19;
	fma.rn.f64 	%fd21, %fd13, %fd19, %fd20;
	mul.f64 	%fd22, %fd21, %fd21;
	fma.rn.f64 	%fd23, %fd22, 0d3EB0F5FF7D2CAFE2, 0d3ED0F5D241AD3B5A;
	fma.rn.f64 	%fd24, %fd23, %fd22, 0d3EF3B20A75488A3F;
	fma.rn.f64 	%fd25, %fd24, %fd22, 0d3F1745CDE4FAECD5;
	fma.rn.f64 	%fd26, %fd25, %fd22, 0d3F3C71C7258A578B;
	fma.rn.f64 	%fd27, %fd26, %fd22, 0d3F6249249242B910;
	fma.rn.f64 	%fd28, %fd27, %fd22, 0d3F89999999999DFB;
	sub.f64 	%fd29, %fd13, %fd21;
	add.f64 	%fd30, %fd29, %fd29;
	neg.f64 	%fd31, %fd21;
	fma.rn.f64 	%fd32, %fd31, %fd13, %fd30;
	mul.f64 	%fd33, %fd19, %fd32;
	fma.rn.f64 	%fd34, %fd22, %fd28, 0d3FB5555555555555;
	mov.f64 	%fd35, 0d3FB5555555555555;
	sub.f64 	%fd36, %fd35, %fd34;
	fma.rn.f64 	%fd37, %fd22, %fd28, %fd36;
	add.f64 	%fd38, %fd37, 0dBC46A4CB00B9E7B0;
	add.f64 	%fd39, %fd34, %fd38;
	sub.f64 	%fd40, %fd34, %fd39;
	add.f64 	%fd41, %fd38, %fd40;
	mul.rn.f64 	%fd42, %fd21, %fd21;
	neg.f64 	%fd43, %fd42;
	fma.rn.f64 	%fd44, %fd21, %fd21, %fd43;
	{
	.reg .b32 %temp; 
	mov.b64 	{%r22, %temp}, %fd33;
	}
	{
	.reg .b32 %temp; 
	mov.b64 	{%temp, %r23}, %fd33;
	}
	add.s32 	%r24, %r23, 1048576;
	mov.b64 	%fd45, {%r22, %r24};
	fma.rn.f64 	%fd46, %fd21, %fd45, %fd44;
	mul.rn.f64 	%fd47, %fd42, %fd21;
	neg.f64 	%fd48, %fd47;
	fma.rn.f64 	%fd49, %fd42, %fd21, %fd48;
	fma.rn.f64 	%fd50, %fd42, %fd33, %fd49;
	fma.rn.f64 	%fd51, %fd46, %fd21, %fd50;
	mul.rn.f64 	%fd52, %fd39, %fd47;
	neg.f64 	%fd53, %fd52;
	fma.rn.f64 	%fd54, %fd39, %fd47, %fd53;
	fma.rn.f64 	%fd55, %fd39, %fd51, %fd54;
	fma.rn.f64 	%fd56, %fd41, %fd47, %fd55;
	add.f64 	%fd57, %fd52, %fd56;
	sub.f64 	%fd58, %fd52, %fd57;
	add.f64 	%fd59, %fd56, %fd58;
	add.f64 	%fd60, %fd21, %fd57;
	sub.f64 	%fd61, %fd21, %fd60;
	add.f64 	%fd62, %fd57, %fd61;
	add.f64 	%fd63, %fd59, %fd62;
	add.f64 	%fd64, %fd33, %fd63;
	add.f64 	%fd65, %fd60, %fd64;
	sub.f64 	%fd66, %fd60, %fd65;
	add.f64 	%fd67, %fd64, %fd66;
	xor.b32  	%r25, %r48, -2147483648;
	mov.b32 	%r26, 1127219200;
	mov.b64 	%fd68, {%r25, %r26};
	mov.b32 	%r27, -2147483648;
	mov.b64 	%fd69, {%r27, %r26};
	sub.f64 	%fd70, %fd68, %fd69;
	fma.rn.f64 	%fd71, %fd70, 0d3FE62E42FEFA39EF, %fd65;
	fma.rn.f64 	%fd72, %fd70, 0dBFE62E42FEFA39EF, %fd71;
	sub.f64 	%fd73, %fd72, %fd65;
	sub.f64 	%fd74, %fd67, %fd73;
	fma.rn.f64 	%fd75, %fd70, 0d3C7ABC9E3B39803F, %fd74;
	add.f64 	%fd76, %fd71, %fd75;
	sub.f64 	%fd77, %fd71, %fd76;
	add.f64 	%fd78, %fd75, %fd77;
	{
	.reg .b32 %temp; 
	mov.b64 	{%temp, %r28}, %fd11;
	}
	{
	.reg .b32 %temp; 
	mov.b64 	{%r29, %temp}, %fd11;
	}
	shl.b32 	%r30, %r28, 1;
	setp.gt.u32 	%p3, %r30, -33554433;
	and.b32  	%r31, %r28, -15728641;
	selp.b32 	%r32, %r31, %r28, %p3;
	mov.b64 	%fd79, {%r29, %r32};
	mul.rn.f64 	%fd80, %fd76, %fd79;
	neg.f64 	%fd81, %fd80;
	fma.rn.f64 	%fd82, %fd76, %fd79, %fd81;
	fma.rn.f64 	%fd83, %fd78, %fd79, %fd82;
	add.f64 	%fd4, %fd80, %fd83;
	sub.f64 	%fd84, %fd80, %fd4;
	add.f64 	%fd5, %fd83, %fd84;
	fma.rn.f64 	%fd85, %fd4, 0d3FF71547652B82FE, 0d4338000000000000;
	{
	.reg .b32 %temp; 
	mov.b64 	{%r13, %temp}, %fd85;
	}
	mov.f64 	%fd86, 0dC338000000000000;
	add.rn.f64 	%fd87, %fd85, %fd86;
	fma.rn.f64 	%fd88, %fd87, 0dBFE62E42FEFA39EF, %fd4;
	fma.rn.f64 	%fd89, %fd87, 0dBC7ABC9E3B39803F, %fd88;
	fma.rn.f64 	%fd90, %fd89, 0d3E5ADE1569CE2BDF, 0d3E928AF3FCA213EA;
	fma.rn.f64 	%fd91, %fd90, %fd89, 0d3EC71DEE62401315;
	fma.rn.f64 	%fd92, %fd91, %fd89, 0d3EFA01997C89EB71;
	fma.rn.f64 	%fd93, %fd92, %fd89, 0d3F2A01A014761F65;
	fma.rn.f64 	%fd94, %fd93, %fd89, 0d3F56C16C1852B7AF;
	fma.rn.f64 	%fd95, %fd94, %fd89, 0d3F81111111122322;
	fma.rn.f64 	%fd96, %fd95, %fd89, 0d3FA55555555502A1;
	fma.rn.f64 	%fd97, %fd96, %fd89, 0d3FC5555555555511;
	fma.rn.f64 	%fd98, %fd97, %fd89, 0d3FE000000000000B;
	fma.rn.f64 	%fd99, %fd98, %fd89, 0d3FF0000000000000;
	fma.rn.f64 	%fd100, %fd99, %fd89, 0d3FF0000000000000;
	{
	.reg .b32 %temp; 
	mov.b64 	{%r14, %temp}, %fd100;
	}
	{
	.reg .b32 %temp; 
	mov.b64 	{%temp, %r15}, %fd100;
	}
	shl.b32 	%r33, %r13, 20;
	add.s32 	%r34, %r33, %r15;
	mov.b64 	%fd108, {%r14, %r34};
	{
	.reg .b32 %temp; 
	mov.b64 	{%temp, %r35}, %fd4;
	}
	mov.b32 	%f2, %r35;
	abs.f32 	%f1, %f2;
	setp.lt.f32 	%p4, %f1, 0f4086232B;
	@%p4 bra 	$L__BB6_7;
	setp.lt.f64 	%p5, %fd4, 0d0000000000000000;
	add.f64 	%fd101, %fd4, 0d7FF0000000000000;
	selp.f64 	%fd108, 0d0000000000000000, %fd101, %p5;
	setp.geu.f32 	%p6, %f1, 0f40874800;
	@%p6 bra 	$L__BB6_7;
	shr.u32 	%r36, %r13, 31;
	add.s32 	%r37, %r13, %r36;
	shr.s32 	%r38, %r37, 1;
	shl.b32 	%r39, %r38, 20;
	add.s32 	%r40, %r15, %r39;
	mov.b64 	%fd102, {%r14, %r40};
	sub.s32 	%r41, %r13, %r38;
	shl.b32 	%r42, %r41, 20;
	add.s32 	%r43, %r42, 1072693248;
	mov.b32 	%r44, 0;
	mov.b64 	%fd103, {%r44, %r43};
	mul.f64 	%fd108, %fd103, %fd102;
$L__BB6_7:
	abs.f64 	%fd104, %fd108;
	setp.eq.f64 	%p7, %fd104, 0d7FF0000000000000;
	fma.rn.f64 	%fd105, %fd108, %fd5, %fd108;
	selp.f64 	%fd106, %fd108, %fd105, %p7;
	st.param.f64 	[func_retval0], %fd106;
	ret;

}


// ===== COMPILED SASS (sm_100) =====

	.target	sm_100

	.elftype	@"ET_EXEC"


//--------------------- .note.nv.tkinfo           --------------------------
	.section	.note.nv.tkinfo,"",@"SHT_NOTE"
	.sectionflags	@"SHF_NOTE_NV_TKINFO"
	.tkinfo
        /*0018*/ 	.word	0x00000002
        /*0030*/ 	.string	""
        /*0030*/ 	.string	"ptxas"
        /*0030*/ 	.string	"Cuda compilation tools, release 13.0, V13.0.88"
        /*0030*/ 	.string	"Build cuda_13.0.r13.0/compiler.36424714_0"
        /*0030*/ 	.string	"-arch sm_100 -m 64 "



//--------------------- .note.nv.cuinfo           --------------------------
	.section	.note.nv.cuinfo,"",@"SHT_NOTE"
	.sectionflags	@"SHF_NOTE_NV_CUINFO"
        /*0018*/ 	.short	0x0002
        /*001a*/ 	.short	0x0064
        /*001c*/ 	.short	0x0082
	.zero		2


//--------------------- .nv.info                  --------------------------
	.section	.nv.info,"",@"SHT_CUDA_INFO"
	.align	4


	//----- nvinfo : EIATTR_REGCOUNT
	.align		4
        /*0000*/ 	.byte	0x04, 0x2f
        /*0002*/ 	.short	(.L_1 - .L_0)
	.align		4
.L_0:
        /*0004*/ 	.word	index@(_Z20cuda_set_array_valuePdid)
        /*0008*/ 	.word	0x0000000a


	//----- nvinfo : EIATTR_FRAME_SIZE
	.align		4
.L_1:
        /*000c*/ 	.byte	0x04, 0x11
        /*000e*/ 	.short	(.L_3 - .L_2)
	.align		4
.L_2:
        /*0010*/ 	.word	index@(_Z20cuda_set_array_valuePdid)
        /*0014*/ 	.word	0x00000000


	//----- nvinfo : EIATTR_REGCOUNT
	.align		4
.L_3:
        /*0018*/ 	.byte	0x04, 0x2f
        /*001a*/ 	.short	(.L_5 - .L_4)
	.align		4
.L_4:
        /*001c*/ 	.word	index@(_Z18copy_from_operandsPdS_Piii)
        /*0020*/ 	.word	0x0000000c


	//----- nvinfo : EIATTR_FRAME_SIZE
	.align		4
.L_5:
        /*0024*/ 	.byte	0x04, 0x11
        /*0026*/ 	.short	(.L_7 - .L_6)
	.align		4
.L_6:
        /*0028*/ 	.word	index@(_Z18copy_from_operandsPdS_Piii)
        /*002c*/ 	.word	0x00000000


	//----- nvinfo : EIATTR_REGCOUNT
	.align		4
.L_7:
        /*0030*/ 	.byte	0x04, 0x2f
        /*0032*/ 	.short	(.L_9 - .L_8)
	.align		4
.L_8:
        /*0034*/ 	.word	index@(_Z18update_temp_weightPdS_S_Piiib)
        /*0038*/ 	.word	0x00000019


	//----- nvinfo : EIATTR_FRAME_SIZE
	.align		4
.L_9:
        /*003c*/ 	.byte	0x04, 0x11
        /*003e*/ 	.short	(.L_11 - .L_10)
	.align		4
.L_10:
        /*0040*/ 	.word	index@($__internal_1_$__cuda_sm20_div_rn_f64_full)
        /*0044*/ 	.word	0x00000000


	//----- nvinfo : EIATTR_FRAME_SIZE
	.align		4
.L_11:
        /*0048*/ 	.byte	0x04, 0x11
        /*004a*/ 	.short	(.L_13 - .L_12)
	.align		4
.L_12:
        /*004c*/ 	.word	index@(_Z18update_temp_weightPdS_S_Piiib)
        /*0050*/ 	.word	0x00000000


	//----- nvinfo : EIATTR_REGCOUNT
	.align		4
.L_13:
        /*0054*/ 	.byte	0x04, 0x2f
        /*0056*/ 	.short	(.L_15 - .L_14)
	.align		4
.L_14:
        /*0058*/ 	.word	index@(_Z18update_last_weightPdS_S_iibii)
        /*005c*/ 	.word	0x00000021


	//----- nvinfo : EIATTR_FRAME_SIZE
	.align		4
.L_15:
        /*0060*/ 	.byte	0x04, 0x11
        /*0062*/ 	.short	(.L_17 - .L_16)
	.align		4
.L_16:
        /*0064*/ 	.word	index@($_Z18update_last_weightPdS_S_iibii$__internal_accurate_pow)
        /*0068*/ 	.word	0x00000000


	//----- nvinfo : EIATTR_FRAME_SIZE
	.align		4
.L_17:
        /*006c*/ 	.byte	0x04, 0x11
        /*006e*/ 	.short	(.L_19 - .L_18)
	.align		4
.L_18:
        /*0070*/ 	.word	index@($__internal_0_$__cuda_sm20_dblrcp_rn_slowpath_v3)
        /*0074*/ 	.word	0x00000000


	//----- nvinfo : EIATTR_FRAME_SIZE
	.align		4
.L_19:
        /*0078*/ 	.byte	0x04, 0x11
        /*007a*/ 	.short	(.L_21 - .L_20)
	.align		4
.L_20:
        /*007c*/ 	.word	index@(_Z18update_last_weightPdS_S_iibii)
        /*0080*/ 	.word	0x00000000


	//----- nvinfo : EIATTR_REGCOUNT
	.align		4
.L_21:
        /*0084*/ 	.byte	0x04, 0x2f
        /*0086*/ 	.short	(.L_23 - .L_22)
	.align		4
.L_22:
        /*0088*/ 	.word	index@(_Z35update_last_weight_through_operandsPdS_S_Piiib)
        /*008c*/ 	.word	0x00000012


	//----- nvinfo : EIATTR_FRAME_SIZE
	.align		4
.L_23:
        /*0090*/ 	.byte	0x04, 0x11
        /*0092*/ 	.short	(.L_25 - .L_24)
	.align		4
.L_24:
        /*0094*/ 	.word	index@(_Z35update_last_weight_through_operandsPdS_S_Piiib)
        /*0098*/ 	.word	0x00000000


	//----- nvinfo : EIATTR_REGCOUNT
	.align		4
.L_25:
        /*009c*/ 	.byte	0x04, 0x2f
        /*009e*/ 	.short	(.L_27 - .L_26)
	.align		4
.L_26:
        /*00a0*/ 	.word	index@(_Z19replace_nan_and_infPdii)
        /*00a4*/ 	.word	0x00000008


	//----- nvinfo : EIATTR_FRAME_SIZE
	.align		4
.L_27:
        /*00a8*/ 	.byte	0x04, 0x11
        /*00aa*/ 	.short	(.L_29 - .L_28)
	.align		4
.L_28:
        /*00ac*/ 	.word	index@(_Z19replace_nan_and_infPdii)
        /*00b0*/ 	.word	0x00000000


	//----- nvinfo : EIATTR_MIN_STACK_SIZE
	.align		4
.L_29:
        /*00b4*/ 	.byte	0x04, 0x12
        /*00b6*/ 	.short	(.L_31 - .L_30)
	.align		4
.L_30:
        /*00b8*/ 	.word	index@(_Z19replace_nan_and_infPdii)
        /*00bc*/ 	.word	0x00000000


	//----- nvinfo : EIATTR_MIN_STACK_SIZE
	.align		4
.L_31:
        /*00c0*/ 	.byte	0x04, 0x12
        /*00c2*/ 	.short	(.L_33 - .L_32)
	.align		4
.L_32:
        /*00c4*/ 	.word	index@(_Z35update_last_weight_through_operandsPdS_S_Piiib)
        /*00c8*/ 	.word	0x00000000


	//----- nvinfo : EIATTR_MIN_STACK_SIZE
	.align		4
.L_33:
        /*00cc*/ 	.byte	0x04, 0x12
        /*00ce*/ 	.short	(.L_35 - .L_34)
	.align		4
.L_34:
        /*00d0*/ 	.word	index@(_Z18update_last_weightPdS_S_iibii)
        /*00d4*/ 	.word	0x00000000


	//----- nvinfo : EIATTR_MIN_STACK_SIZE
	.align		4
.L_35:
        /*00d8*/ 	.byte	0x04, 0x12
        /*00da*/ 	.short	(.L_37 - .L_36)
	.align		4
.L_36:
        /*00dc*/ 	.word	index@(_Z18update_temp_weightPdS_S_Piiib)
        /*00e0*/ 	.word	0x00000000


	//----- nvinfo : EIATTR_MIN_STACK_SIZE
	.align		4
.L_37:
        /*00e4*/ 	.byte	0x04, 0x12
        /*00e6*/ 	.short	(.L_39 - .L_38)
	.align		4
.L_38:
        /*00e8*/ 	.word	index@(_Z18copy_from_operandsPdS_Piii)
        /*00ec*/ 	.word	0x00000000


	//----- nvinfo : EIATTR_MIN_STACK_SIZE
	.align		4
.L_39:
        /*00f0*/ 	.byte	0x04, 0x12
        /*00f2*/ 	.short	(.L_41 - .L_40)
	.align		4
.L_40:
        /*00f4*/ 	.word	index@(_Z20cuda_set_array_valuePdid)
        /*00f8*/ 	.word	0x00000000
.L_41:


//--------------------- .nv.compat                --------------------------
	.section	.nv.compat,"",@"SHT_CUDA_COMPAT_INFO"
	.align	4
        /*0000*/ 	.byte	0x02, 0x09, 0x00, 0x00, 0x02, 0x02, 0x01, 0x00, 0x02, 0x05, 0x05, 0x00, 0x03, 0x07, 0x01, 0x01
        /*0010*/ 	.byte	0x02, 0x03, 0x00, 0x00, 0x02, 0x06, 0x01, 0x00, 0x04, 0x0b, 0x08, 0x00, 0x01, 0x00, 0x00, 0x00
        /*0020*/ 	.byte	0x00, 0x00, 0x00, 0x00


//--------------------- .nv.info._Z19replace_nan_and_infPdii --------------------------
	.section	.nv.info._Z19replace_nan_and_infPdii,"",@"SHT_CUDA_INFO"
	.sectionflags	@""
	.align	4


	//----- nvinfo : EIATTR_CUDA_API_VERSION
	.align		4
        /*0000*/ 	.byte	0x04, 0x37
        /*0002*/ 	.short	(.L_43 - .L_42)
.L_42:
        /*0004*/ 	.word	0x00000082


	//----- nvinfo : EIATTR_KPARAM_INFO
	.align		4
.L_43:
        /*0008*/ 	.byte	0x04, 0x17
        /*000a*/ 	.short	(.L_45 - .L_44)
.L_44:
        /*000c*/ 	.word	0x00000000
        /*0010*/ 	.short	0x0002
        /*0012*/ 	.short	0x000c
        /*0014*/ 	.byte	0x00, 0xf0, 0x11, 0x00


	//----- nvinfo : EIATTR_KPARAM_INFO
	.align		4
.L_45:
        /*0018*/ 	.byte	0x04, 0x17
        /*001a*/ 	.short	(.L_47 - .L_46)
.L_46:
        /*001c*/ 	.word	0x00000000
        /*0020*/ 	.short	0x0001
        /*0022*/ 	.short	0x0008
        /*0024*/ 	.byte	0x00, 0xf0, 0x11, 0x00


	//----- nvinfo : EIATTR_KPARAM_INFO
	.align		4
.L_47:
        /*0028*/ 	.byte	0x04, 0x17
        /*002a*/ 	.short	(.L_49 - .L_48)
.L_48:
        /*002c*/ 	.word	0x00000000
        /*0030*/ 	.short	0x0000
        /*0032*/ 	.short	0x0000
        /*0034*/ 	.byte	0x00, 0xf5, 0x21, 0x00


	//----- nvinfo : EIATTR_SPARSE_MMA_MASK
	.align		4
.L_49:
        /*0038*/ 	.byte	0x03, 0x50
        /*003a*/ 	.short	0x0000


	//----- nvinfo : EIATTR_MAXREG_COUNT
	.align		4
        /*003c*/ 	.byte	0x03, 0x1b
        /*003e*/ 	.short	0x00ff


	//----- nvinfo : EIATTR_MERCURY_ISA_VERSION
	.align		4
        /*0040*/ 	.byte	0x03, 0x5f
        /*0042*/ 	.short	0x0101


	//----- nvinfo : EIATTR_VRC_CTA_INIT_COUNT
	.align		4
        /*0044*/ 	.byte	0x02, 0x4a
	.zero		1
	.zero		1


	//----- nvinfo : EIATTR_EXIT_INSTR_OFFSETS
	.align		4
        /*0048*/ 	.byte	0x04, 0x1c
        /*004a*/ 	.short	(.L_51 - .L_50)


	//   ....[0]....
.L_50:
        /*004c*/ 	.word	0x00000080


	//   ....[1]....
        /*0050*/ 	.word	0x000000e0


	//   ....[2]....
        /*0054*/ 	.word	0x00000120


	//----- nvinfo : EIATTR_CBANK_PARAM_SIZE
	.align		4
.L_51:
        /*0058*/ 	.byte	0x03, 0x19
        /*005a*/ 	.short	0x0010


	//----- nvinfo : EIATTR_PARAM_CBANK
	.align		4
        /*005c*/ 	.byte	0x04, 0x0a
        /*005e*/ 	.short	(.L_53 - .L_52)
	.align		4
.L_52:
        /*0060*/ 	.word	index@(.nv.constant0._Z19replace_nan_and_infPdii)
        /*0064*/ 	.short	0x0380
        /*0066*/ 	.short	0x0010


	//----- nvinfo : EIATTR_SW_WAR
	.align		4
.L_53:
        /*0068*/ 	.byte	0x04, 0x36
        /*006a*/ 	.short	(.L_55 - .L_54)
.L_54:
        /*006c*/ 	.word	0x00000008
.L_55:


//--------------------- .nv.info._Z35update_last_weight_through_operandsPdS_S_Piiib --------------------------
	.section	.nv.info._Z35update_last_weight_through_operandsPdS_S_Piiib,"",@"SHT_CUDA_INFO"
	.sectionflags	@""
	.align	4


	//----- nvinfo : EIATTR_CUDA_API_VERSION
	.align		4
        /*0000*/ 	.byte	0x04, 0x37
        /*0002*/ 	.short	(.L_57 - .L_56)
.L_56:
        /*0004*/ 	.word	0x00000082


	//----- nvinfo : EIATTR_KPARAM_INFO
	.align		4
.L_57:
        /*0008*/ 	.byte	0x04, 0x17
        /*000a*/ 	.short	(.L_59 - .L_58)
.L_58:
        /*000c*/ 	.word	0x00000000
        /*0010*/ 	.short	0x0006
        /*0012*/ 	.short	0x0028
        /*0014*/ 	.byte	0x00, 0xf0, 0x05, 0x00


	//----- nvinfo : EIATTR_KPARAM_INFO
	.align		4
.L_59:
        /*0018*/ 	.byte	0x04, 0x17
        /*001a*/ 	.short	(.L_61 - .L_60)
.L_60:
        /*001c*/ 	.word	0x00000000
        /*0020*/ 	.short	0x0005
        /*0022*/ 	.short	0x0024
        /*0024*/ 	.byte	0x00, 0xf0, 0x11, 0x00


	//----- nvinfo : EIATTR_KPARAM_INFO
	.align		4
.L_61:
        /*0028*/ 	.byte	0x04, 0x17
        /*002a*/ 	.short	(.L_63 - .L_62)
.L_62:
        /*002c*/ 	.word	0x00000000
        /*0030*/ 	.short	0x0004
        /*0032*/ 	.short	0x0020
        /*0034*/ 	.byte	0x00, 0xf0, 0x11, 0x00


	//----- nvinfo : EIATTR_KPARAM_INFO
	.align		4
.L_63:
        /*0038*/ 	.byte	0x04, 0x17
        /*003a*/ 	.short	(.L_65 - .L_64)
.L_64:
        /*003c*/ 	.word	0x00000000
        /*0040*/ 	.short	0x0003
        /*0042*/ 	.short	0x0018
        /*0044*/ 	.byte	0x00, 0xf5, 0x21, 0x00


	//----- nvinfo : EIATTR_KPARAM_INFO
	.align		4
.L_65:
        /*0048*/ 	.byte	0x04, 0x17
        /*004a*/ 	.short	(.L_67 - .L_66)
.L_66:
        /*004c*/ 	.word	0x00000000
        /*0050*/ 	.short	0x0002
        /*0052*/ 	.short	0x0010
        /*0054*/ 	.byte	0x00, 0xf5, 0x21, 0x00


	//----- nvinfo : EIATTR_KPARAM_INFO
	.align		4
.L_67:
        /*0058*/ 	.byte	0x04, 0x17
        /*005a*/ 	.short	(.L_69 - .L_68)
.L_68:
        /*005c*/ 	.word	0x00000000
        /*0060*/ 	.short	0x0001
        /*0062*/ 	.short	0x0008
        /*0064*/ 	.byte	0x00, 0xf5, 0x21, 0x00


	//----- nvinfo : EIATTR_KPARAM_INFO
	.align		4
.L_69:
        /*0068*/ 	.byte	0x04, 0x17
        /*006a*/ 	.short	(.L_71 - .L_70)
.L_70:
        /*006c*/ 	.word	0x00000000
        /*0070*/ 	.short	0x0000
        /*0072*/ 	.short	0x0000
        /*0074*/ 	.byte	0x00, 0xf5, 0x21, 0x00


	//----- nvinfo : EIATTR_SPARSE_MMA_MASK
	.align		4
.L_71:
        /*0078*/ 	.byte	0x03, 0x50
        /*007a*/ 	.short	0x0000


	//----- nvinfo : EIATTR_MAXREG_COUNT
	.align		4
        /*007c*/ 	.byte	0x03, 0x1b
        /*007e*/ 	.short	0x00ff


	//----- nvinfo : EIATTR_MERCURY_ISA_VERSION
	.align		4
        /*0080*/ 	.byte	0x03, 0x5f
        /*0082*/ 	.short	0x0101


	//----- nvinfo : EIATTR_VRC_CTA_INIT_COUNT
	.align		4
        /*0084*/ 	.byte	0x02, 0x4a
	.zero		1
	.zero		1


	//----- nvinfo : EIATTR_EXIT_INSTR_OFFSETS
	.align		4
        /*0088*/ 	.byte	0x04, 0x1c
        /*008a*/ 	.short	(.L_73 - .L_72)


	//   ....[0]....
.L_72:
        /*008c*/ 	.word	0x00000080


	//   ....[1]....
        /*0090*/ 	.word	0x00000360


	//   ....[2]....
        /*0094*/ 	.word	0x00000450


	//----- nvinfo : EIATTR_CBANK_PARAM_SIZE
	.align		4
.L_73:
        /*0098*/ 	.byte	0x03, 0x19
        /*009a*/ 	.short	0x0029


	//----- nvinfo : EIATTR_PARAM_CBANK
	.align		4
        /*009c*/ 	.byte	0x04, 0x0a
        /*009e*/ 	.short	(.L_75 - .L_74)
	.align		4
.L_74:
        /*00a0*/ 	.word	index@(.nv.constant0._Z35update_last_weight_through_operandsPdS_S_Piiib)
        /*00a4*/ 	.short	0x0380
        /*00a6*/ 	.short	0x0029


	//----- nvinfo : EIATTR_SW_WAR
	.align		4
.L_75:
        /*00a8*/ 	.byte	0x04, 0x36
        /*00aa*/ 	.short	(.L_77 - .L_76)
.L_76:
        /*00ac*/ 	.word	0x00000008
.L_77:


//--------------------- .nv.info._Z18update_last_weightPdS_S_iibii --------------------------
	.section	.nv.info._Z18update_last_weightPdS_S_iibii,"",@"SHT_CUDA_INFO"
	.sectionflags	@""
	.align	4


	//----- nvinfo : EIATTR_CUDA_API_VERSION
	.align		4
        /*0000*/ 	.byte	0x04, 0x37
        /*0002*/ 	.short	(.L_79 - .L_78)
.L_78:
        /*0004*/ 	.word	0x00000082


	//----- nvinfo : EIATTR_KPARAM_INFO
	.align		4
.L_79:
        /*0008*/ 	.byte	0x04, 0x17
        /*000a*/ 	.short	(.L_81 - .L_80)
.L_80:
        /*000c*/ 	.word	0x00000000
        /*0010*/ 	.short	0x0007
        /*0012*/ 	.short	0x0028
        /*0014*/ 	.byte	0x00, 0xf0, 0x11, 0x00


	//----- nvinfo : EIATTR_KPARAM_INFO
	.align		4
.L_81:
        /*0018*/ 	.byte	0x04, 0x17
        /*001a*/ 	.short	(.L_83 - .L_82)
.L_82:
        /*001c*/ 	.word	0x00000000
        /*0020*/ 	.short	0x0006
        /*0022*/ 	.short	0x0024
        /*0024*/ 	.byte	0x00, 0xf0, 0x11, 0x00


	//----- nvinfo : EIATTR_KPARAM_INFO
	.align		4
.L_83:
        /*0028*/ 	.byte	0x04, 0x17
        /*002a*/ 	.short	(.L_85 - .L_84)
.L_84:
        /*002c*/ 	.word	0x00000000
        /*0030*/ 	.short	0x0005
        /*0032*/ 	.short	0x0020
        /*0034*/ 	.byte	0x00, 0xf0, 0x05, 0x00


	//----- nvinfo : EIATTR_KPARAM_INFO
	.align		4
.L_85:
        /*0038*/ 	.byte	0x04, 0x17
        /*003a*/ 	.short	(.L_87 - .L_86)
.L_86:
        /*003c*/ 	.word	0x00000000
        /*0040*/ 	.short	0x0004
        /*0042*/ 	.short	0x001c
        /*0044*/ 	.byte	0x00, 0xf0, 0x11, 0x00


	//----- nvinfo : EIATTR_KPARAM_INFO
	.align		4
.L_87:
        /*0048*/ 	.byte	0x04, 0x17
        /*004a*/ 	.short	(.L_89 - .L_88)
.L_88:
        /*004c*/ 	.word	0x00000000
        /*0050*/ 	.short	0x0003
        /*0052*/ 	.short	0x0018
        /*0054*/ 	.byte	0x00, 0xf0, 0x11, 0x00


	//----- nvinfo : EIATTR_KPARAM_INFO
	.align		4
.L_89:
        /*0058*/ 	.byte	0x04, 0x17
        /*005a*/ 	.short	(.L_91 - .L_90)
.L_90:
        /*005c*/ 	.word	0x00000000
        /*0060*/ 	.short	0x0002
        /*0062*/ 	.short	0x0010
        /*0064*/ 	.byte	0x00, 0xf5, 0x21, 0x00


	//----- nvinfo : EIATTR_KPARAM_INFO
	.align		4
.L_91:
        /*0068*/ 	.byte	0x04, 0x17
        /*006a*/ 	.short	(.L_93 - .L_92)
.L_92:
        /*006c*/ 	.word	0x00000000
        /*0070*/ 	.short	0x0001
        /*0072*/ 	.short	0x0008
        /*0074*/ 	.byte	0x00, 0xf5, 0x21, 0x00


	//----- nvinfo : EIATTR_KPARAM_INFO
	.align		4
.L_93:
        /*0078*/ 	.byte	0x04, 0x17
        /*007a*/ 	.short	(.L_95 - .L_94)
.L_94:
        /*007c*/ 	.word	0x00000000
        /*0080*/ 	.short	0x0000
        /*0082*/ 	.short	0x0000
        /*0084*/ 	.byte	0x00, 0xf5, 0x21, 0x00


	//----- nvinfo : EIATTR_SPARSE_MMA_MASK
	.align		4
.L_95:
        /*0088*/ 	.byte	0x03, 0x50
        /*008a*/ 	.short	0x0000


	//----- nvinfo : EIATTR_MAXREG_COUNT
	.align		4
        /*008c*/ 	.byte	0x03, 0x1b
        /*008e*/ 	.short	0x00ff


	//----- nvinfo : EIATTR_MERCURY_ISA_VERSION
	.align		4
        /*0090*/ 	.byte	0x03, 0x5f
        /*0092*/ 	.short	0x0101


	//----- nvinfo : EIATTR_VRC_CTA_INIT_COUNT
	.align		4
        /*0094*/ 	.byte	0x02, 0x4a
	.zero		1
	.zero		1


	//----- nvinfo : EIATTR_EXIT_INSTR_OFFSETS
	.align		4
        /*0098*/ 	.byte	0x04, 0x1c
        /*009a*/ 	.short	(.L_97 - .L_96)


	//   ....[0]....
.L_96:
        /*009c*/ 	.word	0x00000080


	//   ....[1]....
        /*00a0*/ 	.word	0x00000d90


	//   ....[2]....
        /*00a4*/ 	.word	0x00000e10


	//----- nvinfo : EIATTR_CRS_STACK_SIZE
	.align		4
.L_97:
        /*00a8*/ 	.byte	0x04, 0x1e
        /*00aa*/ 	.short	(.L_99 - .L_98)
.L_98:
        /*00ac*/ 	.word	0x00000000


	//----- nvinfo : EIATTR_CBANK_PARAM_SIZE
	.align		4
.L_99:
        /*00b0*/ 	.byte	0x03, 0x19
        /*00b2*/ 	.short	0x002c


	//----- nvinfo : EIATTR_PARAM_CBANK
	.align		4
        /*00b4*/ 	.byte	0x04, 0x0a
        /*00b6*/ 	.short	(.L_101 - .L_100)
	.align		4
.L_100:
        /*00b8*/ 	.word	index@(.nv.constant0._Z18update_last_weightPdS_S_iibii)
        /*00bc*/ 	.short	0x0380
        /*00be*/ 	.short	0x002c


	//----- nvinfo : EIATTR_SW_WAR
	.align		4
.L_101:
        /*00c0*/ 	.byte	0x04, 0x36
        /*00c2*/ 	.short	(.L_103 - .L_102)
.L_102:
        /*00c4*/ 	.word	0x00000008
.L_103:


//--------------------- .nv.info._Z18update_temp_weightPdS_S_Piiib --------------------------
	.section	.nv.info._Z18update_temp_weightPdS_S_Piiib,"",@"SHT_CUDA_INFO"
	.sectionflags	@""
	.align	4


	//----- nvinfo : EIATTR_CUDA_API_VERSION
	.align		4
        /*0000*/ 	.byte	0x04, 0x37
        /*0002*/ 	.short	(.L_105 - .L_104)
.L_104:
        /*0004*/ 	.word	0x00000082


	//----- nvinfo : EIATTR_KPARAM_INFO
	.align		4
.L_105:
        /*0008*/ 	.byte	0x04, 0x17
        /*000a*/ 	.short	(.L_107 - .L_106)
.L_106:
        /*000c*/ 	.word	0x00000000
        /*0010*/ 	.short	0x0006
        /*0012*/ 	.short	0x0028
        /*0014*/ 	.byte	0x00, 0xf0, 0x05, 0x00


	//----- nvinfo : EIATTR_KPARAM_INFO
	.align		4
.L_107:
        /*0018*/ 	.byte	0x04, 0x17
        /*001a*/ 	.short	(.L_109 - .L_108)
.L_108:
        /*001c*/ 	.word	0x00000000
        /*0020*/ 	.short	0x0005
        /*0022*/ 	.short	0x0024
        /*0024*/ 	.byte	0x00, 0xf0, 0x11, 0x00


	//----- nvinfo : EIATTR_KPARAM_INFO
	.align		4
.L_109:
        /*0028*/ 	.byte	0x04, 0x17
        /*002a*/ 	.short	(.L_111 - .L_110)
.L_110:
        /*002c*/ 	.word	0x00000000
        /*0030*/ 	.short	0x0004
        /*0032*/ 	.short	0x0020
        /*0034*/ 	.byte	0x00, 0xf0, 0x11, 0x00


	//----- nvinfo : EIATTR_KPARAM_INFO
	.align		4
.L_111:
        /*0038*/ 	.byte	0x04, 0x17
        /*003a*/ 	.short	(.L_113 - .L_112)
.L_112:
        /*003c*/ 	.word	0x00000000
        /*0040*/ 	.short	0x0003
        /*0042*/ 	.short	0x0018
        /*0044*/ 	.byte	0x00, 0xf5, 0x21, 0x00


	//----- nvinfo : EIATTR_KPARAM_INFO
	.align		4
.L_113:
        /*0048*/ 	.byte	0x04, 0x17
        /*004a*/ 	.short	(.L_115 - .L_114)
.L_114:
        /*004c*/ 	.word	0x00000000
        /*0050*/ 	.short	0x0002
        /*0052*/ 	.short	0x0010
        /*0054*/ 	.byte	0x00, 0xf5, 0x21, 0x00


	//----- nvinfo : EIATTR_KPARAM_INFO
	.align		4
.L_115:
        /*0058*/ 	.byte	0x04, 0x17
        /*005a*/ 	.short	(.L_117 - .L_116)
.L_116:
        /*005c*/ 	.word	0x00000000
        /*0060*/ 	.short	0x0001
        /*0062*/ 	.short	0x0008
        /*0064*/ 	.byte	0x00, 0xf5, 0x21, 0x00


	//----- nvinfo : EIATTR_KPARAM_INFO
	.align		4
.L_117:
        /*0068*/ 	.byte	0x04, 0x17
        /*006a*/ 	.short	(.L_119 - .L_118)
.L_118:
        /*006c*/ 	.word	0x00000000
        /*0070*/ 	.short	0x0000
        /*0072*/ 	.short	0x0000
        /*0074*/ 	.byte	0x00, 0xf5, 0x21, 0x00


	//----- nvinfo : EIATTR_SPARSE_MMA_MASK
	.align		4
.L_119:
        /*0078*/ 	.byte	0x03, 0x50
        /*007a*/ 	.short	0x0000


	//----- nvinfo : EIATTR_MAXREG_COUNT
	.align		4
        /*007c*/ 	.byte	0x03, 0x1b
        /*007e*/ 	.short	0x00ff


	//----- nvinfo : EIATTR_MERCURY_ISA_VERSION
	.align		4
        /*0080*/ 	.byte	0x03, 0x5f
        /*0082*/ 	.short	0x0101


	//----- nvinfo : EIATTR_VRC_CTA_INIT_COUNT
	.align		4
        /*0084*/ 	.byte	0x02, 0x4a
	.zero		1
	.zero		1


	//----- nvinfo : EIATTR_EXIT_INSTR_OFFSETS
	.align		4
        /*0088*/ 	.byte	0x04, 0x1c
        /*008a*/ 	.short	(.L_121 - .L_120)


	//   ....[0]....
.L_120:
        /*008c*/ 	.word	0x00000080


	//   ....[1]....
        /*0090*/ 	.word	0x00000360


	//   ....[2]....
        /*0094*/ 	.word	0x00000580


	//----- nvinfo : EIATTR_CRS_STACK_SIZE
	.align		4
.L_121:
        /*0098*/ 	.byte	0x04, 0x1e
        /*009a*/ 	.short	(.L_123 - .L_122)
.L_122:
        /*009c*/ 	.word	0x00000000


	//----- nvinfo : EIATTR_CBANK_PARAM_SIZE
	.align		4
.L_123:
        /*00a0*/ 	.byte	0x03, 0x19
        /*00a2*/ 	.short	0x0029


	//----- nvinfo : EIATTR_PARAM_CBANK
	.align		4
        /*00a4*/ 	.byte	0x04, 0x0a
        /*00a6*/ 	.short	(.L_125 - .L_124)
	.align		4
.L_124:
        /*00a8*/ 	.word	index@(.nv.constant0._Z18update_temp_weightPdS_S_Piiib)
        /*00ac*/ 	.short	0x0380
        /*00ae*/ 	.short	0x0029


	//----- nvinfo : EIATTR_SW_WAR
	.align		4
.L_125:
        /*00b0*/ 	.byte	0x04, 0x36
        /*00b2*/ 	.short	(.L_127 - .L_126)
.L_126:
        /*00b4*/ 	.word	0x00000008
.L_127:


//--------------------- .nv.info._Z18copy_from_operandsPdS_Piii --------------------------
	.section	.nv.info._Z18copy_from_operandsPdS_Piii,"",@"SHT_CUDA_INFO"
	.sectionflags	@""
	.align	4


	//----- nvinfo : EIATTR_CUDA_API_VERSION
	.align		4
        /*0000*/ 	.byte	0x04, 0x37
        /*0002*/ 	.short	(.L_129 - .L_128)
.L_128:
        /*0004*/ 	.word	0x00000082


	//----- nvinfo : EIATTR_KPARAM_INFO
	.align		4
.L_129:
        /*0008*/ 	.byte	0x04, 0x17
        /*000a*/ 	.short	(.L_131 - .L_130)
.L_130:
        /*000c*/ 	.word	0x00000000
        /*0010*/ 	.short	0x0004
        /*0012*/ 	.short	0x001c
        /*0014*/ 	.byte	0x00, 0xf0, 0x11, 0x00


	//----- nvinfo : EIATTR_KPARAM_INFO
	.align		4
.L_131:
        /*0018*/ 	.byte	0x04, 0x17
        /*001a*/ 	.short	(.L_133 - .L_132)
.L_132:
        /*001c*/ 	.word	0x00000000
        /*0020*/ 	.short	0x0003
        /*0022*/ 	.short	0x0018
        /*0024*/ 	.byte	0x00, 0xf0, 0x11, 0x00


	//----- nvinfo : EIATTR_KPARAM_INFO
	.align		4
.L_133:
        /*0028*/ 	.byte	0x04, 0x17
        /*002a*/ 	.short	(.L_135 - .L_134)
.L_134:
        /*002c*/ 	.word	0x00000000
        /*0030*/ 	.short	0x0002
        /*0032*/ 	.short	0x0010
        /*0034*/ 	.byte	0x00, 0xf5, 0x21, 0x00


	//----- nvinfo : EIATTR_KPARAM_INFO
	.align		4
.L_135:
        /*0038*/ 	.byte	0x04, 0x17
        /*003a*/ 	.short	(.L_137 - .L_136)
.L_136:
        /*003c*/ 	.word	0x00000000
        /*0040*/ 	.short	0x0001
        /*0042*/ 	.short	0x0008
        /*0044*/ 	.byte	0x00, 0xf5, 0x21, 0x00


	//----- nvinfo : EIATTR_KPARAM_INFO
	.align		4
.L_137:
        /*0048*/ 	.byte	0x04, 0x17
        /*004a*/ 	.short	(.L_139 - .L_138)
.L_138:
        /*004c*/ 	.word	0x00000000
        /*0050*/ 	.short	0x0000
        /*0052*/ 	.short	0x0000
        /*0054*/ 	.byte	0x00, 0xf5, 0x21, 0x00


	//----- nvinfo : EIATTR_SPARSE_MMA_MASK
	.align		4
.L_139:
        /*0058*/ 	.byte	0x03, 0x50
        /*005a*/ 	.short	0x0000


	//----- nvinfo : EIATTR_MAXREG_COUNT
	.align		4
        /*005c*/ 	.byte	0x03, 0x1b
        /*005e*/ 	.short	0x00ff


	//----- nvinfo : EIATTR_MERCURY_ISA_VERSION
	.align		4
        /*0060*/ 	.byte	0x03, 0x5f
        /*0062*/ 	.short	0x0101


	//----- nvinfo : EIATTR_VRC_CTA_INIT_COUNT
	.align		4
        /*0064*/ 	.byte	0x02, 0x4a
	.zero		1
	.zero		1


	//----- nvinfo : EIATTR_EXIT_INSTR_OFFSETS
	.align		4
        /*0068*/ 	.byte	0x04, 0x1c
        /*006a*/ 	.short	(.L_141 - .L_140)


	//   ....[0]....
.L_140:
        /*006c*/ 	.word	0x00000080


	//   ....[1]....
        /*0070*/ 	.word	0x000002d0


	//----- nvinfo : EIATTR_CBANK_PARAM_SIZE
	.align		4
.L_141:
        /*0074*/ 	.byte	0x03, 0x19
        /*0076*/ 	.short	0x0020


	//----- nvinfo : EIATTR_PARAM_CBANK
	.align		4
        /*0078*/ 	.byte	0x04, 0x0a
        /*007a*/ 	.short	(.L_143 - .L_142)
	.align		4
.L_142:
        /*007c*/ 	.word	index@(.nv.constant0._Z18copy_from_operandsPdS_Piii)
        /*0080*/ 	.short	0x0380
        /*0082*/ 	.short	0x0020


	//----- nvinfo : EIATTR_SW_WAR
	.align		4
.L_143:
        /*0084*/ 	.byte	0x04, 0x36
        /*0086*/ 	.short	(.L_145 - .L_144)
.L_144:
        /*0088*/ 	.word	0x00000008
.L_145:


//--------------------- .nv.info._Z20cuda_set_array_valuePdid --------------------------
	.section	.nv.info._Z20cuda_set_array_valuePdid,"",@"SHT_CUDA_INFO"
	.sectionflags	@""
	.align	4


	//----- nvinfo : EIATTR_CUDA_API_VERSION
	.align		4
        /*0000*/ 	.byte	0x04, 0x37
        /*0002*/ 	.short	(.L_147 - .L_146)
.L_146:
        /*0004*/ 	.word	0x00000082


	//----- nvinfo : EIATTR_KPARAM_INFO
	.align		4
.L_147:
        /*0008*/ 	.byte	0x04, 0x17
        /*000a*/ 	.short	(.L_149 - .L_148)
.L_148:
        /*000c*/ 	.word	0x00000000
        /*0010*/ 	.short	0x0002
        /*0012*/ 	.short	0x0010
        /*0014*/ 	.byte	0x00, 0xf0, 0x21, 0x00


	//----- nvinfo : EIATTR_KPARAM_INFO
	.align		4
.L_149:
        /*0018*/ 	.byte	0x04, 0x17
        /*001a*/ 	.short	(.L_151 - .L_150)
.L_150:
        /*001c*/ 	.word	0x00000000
        /*0020*/ 	.short	0x0001
        /*0022*/ 	.short	0x0008
        /*0024*/ 	.byte	0x00, 0xf0, 0x11, 0x00


	//----- nvinfo : EIATTR_KPARAM_INFO
	.align		4
.L_151:
        /*0028*/ 	.byte	0x04, 0x17
        /*002a*/ 	.short	(.L_153 - .L_152)
.L_152:
        /*002c*/ 	.word	0x00000000
        /*0030*/ 	.short	0x0000
        /*0032*/ 	.short	0x0000
        /*0034*/ 	.byte	0x00, 0xf5, 0x21, 0x00


	//----- nvinfo : EIATTR_SPARSE_MMA_MASK
	.align		4
.L_153:
        /*0038*/ 	.byte	0x03, 0x50
        /*003a*/ 	.short	0x0000


	//----- nvinfo : EIATTR_MAXREG_COUNT
	.align		4
        /*003c*/ 	.byte	0x03, 0x1b
        /*003e*/ 	.short	0x00ff


	//----- nvinfo : EIATTR_MERCURY_ISA_VERSION
	.align		4
        /*0040*/ 	.byte	0x03, 0x5f
        /*0042*/ 	.short	0x0101


	//----- nvinfo : EIATTR_VRC_CTA_INIT_COUNT
	.align		4
        /*0044*/ 	.byte	0x02, 0x4a
	.zero		1
	.zero		1


	//----- nvinfo : EIATTR_EXIT_INSTR_OFFSETS
	.align		4
        /*0048*/ 	.byte	0x04, 0x1c
        /*004a*/ 	.short	(.L_155 - .L_154)


	//   ....[0]....
.L_154:
        /*004c*/ 	.word	0x00000070


	//   ....[1]....
        /*0050*/ 	.word	0x000000d0


	//----- nvinfo : EIATTR_CBANK_PARAM_SIZE
	.align		4
.L_155:
        /*0054*/ 	.byte	0x03, 0x19
        /*0056*/ 	.short	0x0018


	//----- nvinfo : EIATTR_PARAM_CBANK
	.align		4
        /*0058*/ 	.byte	0x04, 0x0a
        /*005a*/ 	.short	(.L_157 - .L_156)
	.align		4
.L_156:
        /*005c*/ 	.word	index@(.nv.constant0._Z20cuda_set_array_valuePdid)
        /*0060*/ 	.short	0x0380
        /*0062*/ 	.short	0x0018


	//----- nvinfo : EIATTR_SW_WAR
	.align		4
.L_157:
        /*0064*/ 	.byte	0x04, 0x36
        /*0066*/ 	.short	(.L_159 - .L_158)
.L_158:
        /*0068*/ 	.word	0x00000008
.L_159:


//--------------------- .nv.callgraph             --------------------------
	.section	.nv.callgraph,"",@"SHT_CUDA_CALLGRAPH"
	.align	4
	.sectionentsize	8
	.align		4
        /*0000*/ 	.word	0x00000000
	.align		4
        /*0004*/ 	.word	0xffffffff
	.align		4
        /*0008*/ 	.word	0x00000000
	.align		4
        /*000c*/ 	.word	0xfffffffe
	.align		4
        /*0010*/ 	.word	0x00000000
	.align		4
        /*0014*/ 	.word	0xfffffffd
	.align		4
        /*0018*/ 	.word	0x00000000
	.align		4
        /*001c*/ 	.word	0xfffffffc


//--------------------- .text._Z19replace_nan_and_infPdii --------------------------
	.section	.text._Z19replace_nan_and_infPdii,"ax",@progbits
	.align	128
        .global         _Z19replace_nan_and_infPdii
        .type           _Z19replace_nan_and_infPdii,@function
        .size           _Z19replace_nan_and_infPdii,(.L_x_37 - _Z19replace_nan_and_infPdii)
        .other          _Z19replace_nan_and_infPdii,@"STO_CUDA_ENTRY STV_DEFAULT"
_Z19replace_nan_and_infPdii:
.text._Z19replace_nan_and_infPdii:
[----:B------:R-:W-:Y:S01]  /*0000*/  LDC R1, c[0x0][0x37c] ;  /* 0x0000df00ff017b82 */ /* 0x000fe20000000800 */
[----:B------:R-:W0:Y:S07]  /*0010*/  S2R R0, SR_TID.X ;  /* 0x0000000000007919 */ /* 0x000e2e0000002100 */
[----:B------:R-:W0:Y:S01]  /*0020*/  S2UR UR6, SR_CTAID.X ;  /* 0x00000000000679c3 */ /* 0x000e220000002500 */
[----:B------:R-:W1:Y:S07]  /*0030*/  LDCU.64 UR4, c[0x0][0x388] ;  /* 0x00007100ff0477ac */ /* 0x000e6e0008000a00 */
[----:B------:R-:W0:Y:S01]  /*0040*/  LDC R5, c[0x0][0x360] ;  /* 0x0000d800ff057b82 */ /* 0x000e220000000800 */
[----:B-1----:R-:W-:Y:S01]  /*0050*/  UIMAD UR4, UR5, UR4, URZ ;  /* 0x00000004050472a4 */ /* 0x002fe2000f8e02ff */
[----:B0-----:R-:W-:-:S05]  /*0060*/  IMAD R5, R5, UR6, R0 ;  /* 0x0000000605057c24 */ /* 0x001fca000f8e0200 */
[----:B------:R-:W-:-:S13]  /*0070*/  ISETP.GE.AND P0, PT, R5, UR4, PT ;  /* 0x0000000405007c0c */ /* 0x000fda000bf06270 */
[----:B------:R-:W-:Y:S05]  /*0080*/  @P0 EXIT ;  /* 0x000000000000094d */ /* 0x000fea0003800000 */
[----:B------:R-:W0:Y:S01]  /*0090*/  LDC.64 R2, c[0x0][0x380] ;  /* 0x0000e000ff027b82 */ /* 0x000e220000000a00 */
[----:B------:R-:W1:Y:S01]  /*00a0*/  LDCU.64 UR4, c[0x0][0x358] ;  /* 0x00006b00ff0477ac */ /* 0x000e620008000a00 */
[----:B0-----:R-:W-:-:S05]  /*00b0*/  IMAD.WIDE R2, R5, 0x8, R2 ;  /* 0x0000000805027825 */ /* 0x001fca00078e0202 */
[----:B-1----:R-:W2:Y:S02]  /*00c0*/  LDG.E.64 R4, desc[UR4][R2.64] ;  /* 0x0000000402047981 */ /* 0x002ea4000c1e1b00 */
[----:B--2---:R-:W-:-:S14]  /*00d0*/  DSETP.NE.AND P0, PT, |R4|, +INF , PT ;  /* 0x7ff000000400742a */ /* 0x004fdc0003f05200 */
[----:B------:R-:W-:Y:S05]  /*00e0*/  @P0 EXIT ;  /* 0x000000000000094d */ /* 0x000fea0003800000 */
[----:B------:R-:W-:Y:S02]  /*00f0*/  MOV R4, 0xffffffff ;  /* 0xffffffff00047802 */ /* 0x000fe40000000f00 */
[----:B------:R-:W-:-:S05]  /*0100*/  MOV R5, 0xffefffff ;  /* 0xffefffff00057802 */ /* 0x000fca0000000f00 */
[----:B------:R-:W-:Y:S01]  /*0110*/  STG.E.64 desc[UR4][R2.64], R4 ;  /* 0x0000000402007986 */ /* 0x000fe2000c101b04 */
[----:B------:R-:W-:Y:S05]  /*0120*/  EXIT ;  /* 0x000000000000794d */ /* 0x000fea0003800000 */
.L_x_0:
[----:B------:R-:W-:-:S00]  /*0130*/  BRA `(.L_x_0) ;  /* 0xfffffffc00fc7947 */ /* 0x000fc0000383ffff */
[----:B------:R-:W-:-:S00]  /*0140*/  NOP ;  /* 0x0000000000007918 */ /* 0x000fc00000000000 */
        /* <DEDUP_REMOVED lines=11> */
.L_x_37:


//--------------------- .text._Z35update_last_weight_through_operandsPdS_S_Piiib --------------------------
	.section	.text._Z35update_last_weight_through_operandsPdS_S_Piiib,"ax",@progbits
	.align	128
        .global         _Z35update_last_weight_through_operandsPdS_S_Piiib
        .type           _Z35update_last_weight_through_operandsPdS_S_Piiib,@function
        .size           _Z35update_last_weight_through_operandsPdS_S_Piiib,(.L_x_38 - _Z35update_last_weight_through_operandsPdS_S_Piiib)
        .other          _Z35update_last_weight_through_operandsPdS_S_Piiib,@"STO_CUDA_ENTRY STV_DEFAULT"
_Z35update_last_weight_through_operandsPdS_S_Piiib:
.text._Z35update_last_weight_through_operandsPdS_S_Piiib:
[----:B------:R-:W-:Y:S01]  /*0000*/  LDC R1, c[0x0][0x37c] ;  /* 0x0000df00ff017b82 */ /* 0x000fe20000000800 */
[----:B------:R-:W0:Y:S07]  /*0010*/  S2R R0, SR_TID.X ;  /* 0x0000000000007919 */ /* 0x000e2e0000002100 */
[----:B------:R-:W0:Y:S08]  /*0020*/  S2UR UR4, SR_CTAID.X ;  /* 0x00000000000479c3 */ /* 0x000e300000002500 */
[----:B------:R-:W0:Y:S08]  /*0030*/  LDC R3, c[0x0][0x360] ;  /* 0x0000d800ff037b82 */ /* 0x000e300000000800 */
[----:B------:R-:W1:Y:S01]  /*0040*/  LDC.64 R4, c[0x0][0x3a0] ;  /* 0x0000e800ff047b82 */ /* 0x000e620000000a00 */
[----:B0-----:R-:W-:-:S02]  /*0050*/  IMAD R3, R3, UR4, R0 ;  /* 0x0000000403037c24 */ /* 0x001fc4000f8e0200 */
[----:B-1----:R-:W-:-:S05]  /*0060*/  IMAD R0, R5, R4, RZ ;  /* 0x0000000405007224 */ /* 0x002fca00078e02ff */
[----:B------:R-:W-:-:S13]  /*0070*/  ISETP.GE.AND P0, PT, R3, R0, PT ;  /* 0x000000000300720c */ /* 0x000fda0003f06270 */
[----:B------:R-:W-:Y:S05]  /*0080*/  @P0 EXIT ;  /* 0x000000000000094d */ /* 0x000fea0003800000 */
[----:B------:R-:W-:Y:S01]  /*0090*/  IABS R5, R4 ;  /* 0x0000000400057213 */ /* 0x000fe20000000000 */
[----:B------:R-:W0:Y:S03]  /*00a0*/  LDCU.U8 UR4, c[0x0][0x3a8] ;  /* 0x00007500ff0477ac */ /* 0x000e260008000000 */
[----:B------:R-:W1:Y:S08]  /*00b0*/  I2F.RP R0, R5 ;  /* 0x0000000500007306 */ /* 0x000e700000209400 */
[----:B-1----:R-:W1:Y:S01]  /*00c0*/  MUFU.RCP R0, R0 ;  /* 0x0000000000007308 */ /* 0x002e620000001000 */
[----:B0-----:R-:W-:-:S04]  /*00d0*/  UPRMT UR4, UR4, 0x8880, URZ ;  /* 0x0000888004047896 */ /* 0x001fc800080000ff */
[----:B------:R-:W-:-:S07]  /*00e0*/  UISETP.NE.AND UP0, UPT, UR4, URZ, UPT ;  /* 0x000000ff0400728c */ /* 0x000fce000bf05270 */
[----:B------:R-:W0:Y:S01]  /*00f0*/  LDCU.64 UR4, c[0x0][0x358] ;  /* 0x00006b00ff0477ac */ /* 0x000e220008000a00 */
[----:B-1----:R-:W-:-:S04]  /*0100*/  IADD3 R6, PT, PT, R0, 0xffffffe, RZ ;  /* 0x0ffffffe00067810 */ /* 0x002fc80007ffe0ff */
[----:B------:R1:W2:Y:S02]  /*0110*/  F2I.FTZ.U32.TRUNC.NTZ R7, R6 ;  /* 0x0000000600077305 */ /* 0x0002a4000021f000 */
[----:B-1----:R-:W-:Y:S01]  /*0120*/  HFMA2 R6, -RZ, RZ, 0, 0 ;  /* 0x00000000ff067431 */ /* 0x002fe200000001ff */
[----:B--2---:R-:W-:-:S05]  /*0130*/  IADD3 R2, PT, PT, RZ, -R7, RZ ;  /* 0x80000007ff027210 */ /* 0x004fca0007ffe0ff */
[----:B------:R-:W-:Y:S01]  /*0140*/  IMAD R9, R2, R5, RZ ;  /* 0x0000000502097224 */ /* 0x000fe200078e02ff */
[----:B------:R-:W-:-:S03]  /*0150*/  IABS R2, R3 ;  /* 0x0000000300027213 */ /* 0x000fc60000000000 */
[----:B------:R-:W-:-:S06]  /*0160*/  IMAD.HI.U32 R7, R7, R9, R6 ;  /* 0x0000000907077227 */ /* 0x000fcc00078e0006 */
[----:B------:R-:W-:-:S05]  /*0170*/  IMAD.HI.U32 R7, R7, R2, RZ ;  /* 0x0000000207077227 */ /* 0x000fca00078e00ff */
[----:B------:R-:W-:-:S05]  /*0180*/  IADD3 R0, PT, PT, -R7, RZ, RZ ;  /* 0x000000ff07007210 */ /* 0x000fca0007ffe1ff */
[----:B------:R-:W-:-:S05]  /*0190*/  IMAD R0, R5, R0, R2 ;  /* 0x0000000005007224 */ /* 0x000fca00078e0202 */
[----:B------:R-:W-:-:S13]  /*01a0*/  ISETP.GT.U32.AND P2, PT, R5, R0, PT ;  /* 0x000000000500720c */ /* 0x000fda0003f44070 */
[-C--:B------:R-:W-:Y:S02]  /*01b0*/  @!P2 IADD3 R0, PT, PT, R0, -R5.reuse, RZ ;  /* 0x800000050000a210 */ /* 0x080fe40007ffe0ff */
[----:B------:R-:W-:Y:S02]  /*01c0*/  @!P2 IADD3 R7, PT, PT, R7, 0x1, RZ ;  /* 0x000000010707a810 */ /* 0x000fe40007ffe0ff */
[----:B------:R-:W-:Y:S02]  /*01d0*/  ISETP.GE.U32.AND P0, PT, R0, R5, PT ;  /* 0x000000050000720c */ /* 0x000fe40003f06070 */
[----:B------:R-:W-:Y:S02]  /*01e0*/  LOP3.LUT R0, R3, R4, RZ, 0x3c, !PT ;  /* 0x0000000403007212 */ /* 0x000fe400078e3cff */
[----:B------:R-:W-:Y:S02]  /*01f0*/  ISETP.NE.AND P2, PT, R4, RZ, PT ;  /* 0x000000ff0400720c */ /* 0x000fe40003f45270 */
[----:B------:R-:W-:-:S07]  /*0200*/  ISETP.GE.AND P1, PT, R0, RZ, PT ;  /* 0x000000ff0000720c */ /* 0x000fce0003f26270 */
[----:B------:R-:W-:-:S04]  /*0210*/  @P0 IADD3 R7, PT, PT, R7, 0x1, RZ ;  /* 0x0000000107070810 */ /* 0x000fc80007ffe0ff */
[----:B------:R-:W-:-:S04]  /*0220*/  MOV R11, R7 ;  /* 0x00000007000b7202 */ /* 0x000fc80000000f00 */
[----:B------:R-:W-:Y:S02]  /*0230*/  @!P1 IADD3 R11, PT, PT, -R11, RZ, RZ ;  /* 0x000000ff0b0b9210 */ /* 0x000fe40007ffe1ff */
[----:B------:R-:W-:-:S04]  /*0240*/  @!P2 LOP3.LUT R11, RZ, R4, RZ, 0x33, !PT ;  /* 0x00000004ff0ba212 */ /* 0x000fc800078e33ff */
[----:B------:R-:W-:-:S05]  /*0250*/  IADD3 R0, PT, PT, -R11, RZ, RZ ;  /* 0x000000ff0b007210 */ /* 0x000fca0007ffe1ff */
[----:B------:R-:W-:Y:S01]  /*0260*/  IMAD R15, R4, R0, R3 ;  /* 0x00000000040f7224 */ /* 0x000fe200078e0203 */
[----:B0-----:R-:W-:Y:S06]  /*0270*/  BRA.U !UP0, `(.L_x_1) ;  /* 0x00000001083c7547 */ /* 0x001fec000b800000 */
[----:B------:R-:W0:Y:S08]  /*0280*/  LDC.64 R6, c[0x0][0x398] ;  /* 0x0000e600ff067b82 */ /* 0x000e300000000a00 */
[----:B------:R-:W1:Y:S01]  /*0290*/  LDC.64 R8, c[0x0][0x388] ;  /* 0x0000e200ff087b82 */ /* 0x000e620000000a00 */
[----:B0-----:R-:W-:-:S07]  /*02a0*/  IMAD.WIDE R6, R11, 0x4, R6 ;  /* 0x000000040b067825 */ /* 0x001fce00078e0206 */
[----:B------:R-:W0:Y:S01]  /*02b0*/  LDC.64 R10, c[0x0][0x390] ;  /* 0x0000e400ff0a7b82 */ /* 0x000e220000000a00 */
[----:B------:R-:W2:Y:S02]  /*02c0*/  LDG.E R7, desc[UR4][R6.64] ;  /* 0x0000000406077981 */ /* 0x000ea4000c1e1900 */
[----:B--2---:R-:W-:Y:S02]  /*02d0*/  IMAD R13, R7, R4, R15 ;  /* 0x00000004070d7224 */ /* 0x004fe400078e020f */
[----:B-1----:R-:W-:-:S04]  /*02e0*/  IMAD.WIDE R4, R15, 0x8, R8 ;  /* 0x000000080f047825 */ /* 0x002fc800078e0208 */
[----:B0-----:R-:W-:Y:S02]  /*02f0*/  IMAD.WIDE R8, R13, 0x8, R10 ;  /* 0x000000080d087825 */ /* 0x001fe400078e020a */
[----:B------:R-:W2:Y:S01]  /*0300*/  LDG.E.64 R4, desc[UR4][R4.64] ;  /* 0x0000000404047981 */ /* 0x000ea2000c1e1b00 */
[----:B------:R-:W0:Y:S03]  /*0310*/  LDC.64 R12, c[0x0][0x380] ;  /* 0x0000e000ff0c7b82 */ /* 0x000e260000000a00 */
[----:B------:R-:W2:Y:S01]  /*0320*/  LDG.E.64 R8, desc[UR4][R8.64] ;  /* 0x0000000408087981 */ /* 0x000ea2000c1e1b00 */
[----:B0-----:R-:W-:Y:S01]  /*0330*/  IMAD.WIDE R2, R3, 0x8, R12 ;  /* 0x0000000803027825 */ /* 0x001fe200078e020c */
[----:B--2---:R-:W-:-:S07]  /*0340*/  DADD R10, R4, R8 ;  /* 0x00000000040a7229 */ /* 0x004fce0000000008 */
[----:B------:R-:W-:Y:S01]  /*0350*/  STG.E.64 desc[UR4][R2.64], R10 ;  /* 0x0000000a02007986 */ /* 0x000fe2000c101b04 */
[----:B------:R-:W-:Y:S05]  /*0360*/  EXIT ;  /* 0x000000000000794d */ /* 0x000fea0003800000 */
.L_x_1:
[----:B------:R-:W0:Y:S08]  /*0370*/  LDC.64 R6, c[0x0][0x398] ;  /* 0x0000e600ff067b82 */ /* 0x000e300000000a00 */
[----:B------:R-:W1:Y:S01]  /*0380*/  LDC.64 R12, c[0x0][0x390] ;  /* 0x0000e400ff0c7b82 */ /* 0x000e620000000a00 */
[----:B0-----:R-:W-:-:S07]  /*0390*/  IMAD.WIDE R10, R11, 0x4, R6 ;  /* 0x000000040b0a7825 */ /* 0x001fce00078e0206 */
[----:B------:R-:W0:Y:S01]  /*03a0*/  LDC.64 R6, c[0x0][0x388] ;  /* 0x0000e200ff067b82 */ /* 0x000e220000000a00 */
[----:B------:R-:W2:Y:S01]  /*03b0*/  LDG.E R11, desc[UR4][R10.64] ;  /* 0x000000040a0b7981 */ /* 0x000ea2000c1e1900 */
[----:B0-----:R-:W-:-:S04]  /*03c0*/  IMAD.WIDE R8, R15, 0x8, R6 ;  /* 0x000000080f087825 */ /* 0x001fc800078e0206 */
[----:B--2---:R-:W-:-:S04]  /*03d0*/  IMAD R5, R11, R4, R15 ;  /* 0x000000040b057224 */ /* 0x004fc800078e020f */
[----:B-1----:R-:W-:Y:S02]  /*03e0*/  IMAD.WIDE R6, R5, 0x8, R12 ;  /* 0x0000000805067825 */ /* 0x002fe400078e020c */
[----:B------:R-:W2:Y:S01]  /*03f0*/  LDG.E.64 R4, desc[UR4][R8.64] ;  /* 0x0000000408047981 */ /* 0x000ea2000c1e1b00 */
[----:B------:R-:W0:Y:S03]  /*0400*/  LDC.64 R12, c[0x0][0x380] ;  /* 0x0000e000ff0c7b82 */ /* 0x000e260000000a00 */
[----:B------:R-:W2:Y:S01]  /*0410*/  LDG.E.64 R6, desc[UR4][R6.64] ;  /* 0x0000000406067981 */ /* 0x000ea2000c1e1b00 */
[----:B0-----:R-:W-:Y:S01]  /*0420*/  IMAD.WIDE R12, R3, 0x8, R12 ;  /* 0x00000008030c7825 */ /* 0x001fe200078e020c */
[----:B--2---:R-:W-:-:S07]  /*0430*/  DADD R4, R4, -R6 ;  /* 0x0000000004047229 */ /* 0x004fce0000000806 */
[----:B------:R-:W-:Y:S01]  /*0440*/  STG.E.64 desc[UR4][R12.64], R4 ;  /* 0x000000040c007986 */ /* 0x000fe2000c101b04 */
[----:B------:R-:W-:Y:S05]  /*0450*/  EXIT ;  /* 0x000000000000794d */ /* 0x000fea0003800000 */
.L_x_2:
        /* <DEDUP_REMOVED lines=10> */
.L_x_38:


//--------------------- .text._Z18update_last_weightPdS_S_iibii --------------------------
	.section	.text._Z18update_last_weightPdS_S_iibii,"ax",@progbits
	.align	128
        .global         _Z18update_last_weightPdS_S_iibii
        .type           _Z18update_last_weightPdS_S_iibii,@function
        .size           _Z18update_last_weightPdS_S_iibii,(.L_x_35 - _Z18update_last_weightPdS_S_iibii)
        .other          _Z18update_last_weightPdS_S_iibii,@"STO_CUDA_ENTRY STV_DEFAULT"
_Z18update_last_weightPdS_S_iibii:
.text._Z18update_last_weightPdS_S_iibii:
        /* <DEDUP_REMOVED lines=9> */
[----:B------:R-:W0:Y:S01]  /*0090*/  LDCU UR4, c[0x0][0x3a8] ;  /* 0x00007500ff0477ac */ /* 0x000e220008000800 */
[----:B------:R-:W1:Y:S01]  /*00a0*/  LDCU.64 UR6, c[0x0][0x358] ;  /* 0x00006b00ff0677ac */ /* 0x000e620008000a00 */
[----:B0-----:R-:W-:-:S13]  /*00b0*/  ISETP.NE.AND P0, PT, RZ, UR4, PT ;  /* 0x00000004ff007c0c */ /* 0x001fda000bf05270 */
[----:B------:R-:W0:Y:S02]  /*00c0*/  @!P0 LDC.64 R4, c[0x0][0x390] ;  /* 0x0000e400ff048b82 */ /* 0x000e240000000a00 */
[----:B0-----:R-:W-:-:S06]  /*00d0*/  @!P0 IMAD.WIDE R4, R2, 0x8, R4 ;  /* 0x0000000802048825 */ /* 0x001fcc00078e0204 */
[----:B-1----:R-:W5:Y:S01]  /*00e0*/  @!P0 LDG.E.64 R4, desc[UR6][R4.64] ;  /* 0x0000000604048981 */ /* 0x002f62000c1e1b00 */
[----:B------:R-:W-:Y:S02]  /*00f0*/  IABS R10, R6 ;  /* 0x00000006000a7213 */ /* 0x000fe40000000000 */
[----:B------:R-:W-:Y:S02]  /*0100*/  IABS R7, R2 ;  /* 0x0000000200077213 */ /* 0x000fe40000000000 */
[----:B------:R-:W0:Y:S01]  /*0110*/  I2F.RP R0, R10 ;  /* 0x0000000a00007306 */ /* 0x000e220000209400 */
[----:B------:R-:W-:-:S07]  /*0120*/  ISETP.GE.AND P3, PT, R2, RZ, PT ;  /* 0x000000ff0200720c */ /* 0x000fce0003f66270 */
[----:B0-----:R-:W0:Y:S02]  /*0130*/  MUFU.RCP R0, R0 ;  /* 0x0000000000007308 */ /* 0x001e240000001000 */
[----:B0-----:R-:W-:-:S06]  /*0140*/  VIADD R8, R0, 0xffffffe ;  /* 0x0ffffffe00087836 */ /* 0x001fcc0000000000 */
[----:B------:R0:W1:Y:S02]  /*0150*/  F2I.FTZ.U32.TRUNC.NTZ R9, R8 ;  /* 0x0000000800097305 */ /* 0x000064000021f000 */
[----:B0-----:R-:W-:Y:S02]  /*0160*/  IMAD.MOV.U32 R8, RZ, RZ, RZ ;  /* 0x000000ffff087224 */ /* 0x001fe400078e00ff */
[----:B-1----:R-:W-:-:S04]  /*0170*/  IMAD.MOV R3, RZ, RZ, -R9 ;  /* 0x000000ffff037224 */ /* 0x002fc800078e0a09 */
[----:B------:R-:W-:-:S04]  /*0180*/  IMAD R3, R3, R10, RZ ;  /* 0x0000000a03037224 */ /* 0x000fc800078e02ff */
[----:B------:R-:W-:-:S04]  /*0190*/  IMAD.HI.U32 R9, R9, R3, R8 ;  /* 0x0000000309097227 */ /* 0x000fc800078e0008 */
[----:B------:R-:W-:-:S04]  /*01a0*/  IMAD.MOV.U32 R3, RZ, RZ, R7 ;  /* 0x000000ffff037224 */ /* 0x000fc800078e0007 */
[----:B------:R-:W-:-:S04]  /*01b0*/  IMAD.HI.U32 R9, R9, R3, RZ ;  /* 0x0000000309097227 */ /* 0x000fc800078e00ff */
[----:B------:R-:W-:-:S04]  /*01c0*/  IMAD.MOV R9, RZ, RZ, -R9 ;  /* 0x000000ffff097224 */ /* 0x000fc800078e0a09 */
[----:B------:R-:W-:-:S05]  /*01d0*/  IMAD R3, R10, R9, R3 ;  /* 0x000000090a037224 */ /* 0x000fca00078e0203 */
[----:B------:R-:W-:-:S13]  /*01e0*/  ISETP.GT.U32.AND P1, PT, R10, R3, PT ;  /* 0x000000030a00720c */ /* 0x000fda0003f24070 */
[----:B------:R-:W-:Y:S01]  /*01f0*/  @!P1 IMAD.IADD R3, R3, 0x1, -R10 ;  /* 0x0000000103039824 */ /* 0x000fe200078e0a0a */
[----:B------:R-:W-:-:S04]  /*0200*/  ISETP.NE.AND P1, PT, R6, RZ, PT ;  /* 0x000000ff0600720c */ /* 0x000fc80003f25270 */
[----:B------:R-:W-:-:S13]  /*0210*/  ISETP.GT.U32.AND P2, PT, R10, R3, PT ;  /* 0x000000030a00720c */ /* 0x000fda0003f44070 */
[----:B------:R-:W-:-:S04]  /*0220*/  @!P2 IMAD.IADD R3, R3, 0x1, -R10 ;  /* 0x000000010303a824 */ /* 0x000fc800078e0a0a */
[----:B------:R-:W-:Y:S01]  /*0230*/  @!P3 IMAD.MOV R3, RZ, RZ, -R3 ;  /* 0x000000ffff03b224 */ /* 0x000fe200078e0a03 */
[----:B------:R-:W-:Y:S01]  /*0240*/  @!P1 LOP3.LUT R3, RZ, R6, RZ, 0x33, !PT ;  /* 0x00000006ff039212 */ /* 0x000fe200078e33ff */
[----:B------:R-:W-:Y:S06]  /*0250*/  @!P0 BRA `(.L_x_3) ;  /* 0x0000000800a08947 */ /* 0x000fec0003800000 */
[----:B-----5:R-:W0:Y:S02]  /*0260*/  LDC.64 R4, c[0x0][0x390] ;  /* 0x0000e400ff047b82 */ /* 0x020e240000000a00 */
[----:B0-----:R-:W-:-:S05]  /*0270*/  IMAD.WIDE R4, R2, 0x8, R4 ;  /* 0x0000000802047825 */ /* 0x001fca00078e0204 */
[----:B------:R-:W2:Y:S01]  /*0280*/  LDG.E.64 R12, desc[UR6][R4.64] ;  /* 0x00000006040c7981 */ /* 0x000ea2000c1e1b00 */
[----:B------:R-:W-:Y:S01]  /*0290*/  BSSY.RECONVERGENT B0, `(.L_x_3) ;  /* 0x00000a4000007945 */ /* 0x000fe20003800200 */
[----:B--2---:R-:W-:-:S14]  /*02a0*/  DSETP.GEU.AND P0, PT, R12, RZ, PT ;  /* 0x000000ff0c00722a */ /* 0x004fdc0003f0e000 */
[----:B------:R-:W-:Y:S05]  /*02b0*/  @P0 BRA `(.L_x_4) ;  /* 0x0000000400380947 */ /* 0x000fea0003800000 */
[----:B------:R-:W0:Y:S01]  /*02c0*/  LDCU UR5, c[0x0][0x3a4] ;  /* 0x00007480ff0577ac */ /* 0x000e220008000800 */
[----:B------:R-:W-:Y:S01]  /*02d0*/  CS2R R4, SRZ ;  /* 0x0000000000047805 */ /* 0x000fe2000001ff00 */
[----:B0-----:R-:W-:-:S04]  /*02e0*/  ULOP3.LUT UR4, UR5, 0x1, URZ, 0xc0, !UPT ;  /* 0x0000000105047892 */ /* 0x001fc8000f8ec0ff */
[----:B------:R-:W-:-:S09]  /*02f0*/  UISETP.NE.U32.AND UP0, UPT, UR4, 0x1, UPT ;  /* 0x000000010400788c */ /* 0x000fd2000bf05070 */
[----:B------:R-:W-:Y:S05]  /*0300*/  BRA.U UP0, `(.L_x_5) ;  /* 0x0000000900707547 */ /* 0x000fea000b800000 */
[----:B------:R-:W0:Y:S08]  /*0310*/  I2F.F64 R4, UR5 ;  /* 0x0000000500047d12 */ /* 0x000e300008201c00 */
[----:B0-----:R-:W0:Y:S01]  /*0320*/  MUFU.RCP64H R7, R5 ;  /* 0x0000000500077308 */ /* 0x001e220000001800 */
[----:B------:R-:W-:-:S05]  /*0330*/  VIADD R6, R5, 0x300402 ;  /* 0x0030040205067836 */ /* 0x000fca0000000000 */
[----:B------:R-:W-:Y:S01]  /*0340*/  FSETP.GEU.AND P0, PT, |R6|, 5.8789094863358348022e-39, PT ;  /* 0x004004020600780b */ /* 0x000fe20003f0e200 */
[----:B0-----:R-:W-:-:S08]  /*0350*/  DFMA R8, -R4, R6, 1 ;  /* 0x3ff000000408742b */ /* 0x001fd00000000106 */
[----:B------:R-:W-:-:S08]  /*0360*/  DFMA R8, R8, R8, R8 ;  /* 0x000000080808722b */ /* 0x000fd00000000008 */
[----:B------:R-:W-:-:S08]  /*0370*/  DFMA R8, R6, R8, R6 ;  /* 0x000000080608722b */ /* 0x000fd00000000006 */
[----:B------:R-:W-:-:S08]  /*0380*/  DFMA R10, -R4, R8, 1 ;  /* 0x3ff00000040a742b */ /* 0x000fd00000000108 */
[----:B------:R-:W-:Y:S01]  /*0390*/  DFMA R10, R8, R10, R8 ;  /* 0x0000000a080a722b */ /* 0x000fe20000000008 */
[----:B------:R-:W-:Y:S10]  /*03a0*/  @P0 BRA `(.L_x_6) ;  /* 0x0000000000180947 */ /* 0x000ff40003800000 */
[----:B------:R-:W-:-:S05]  /*03b0*/  LOP3.LUT R0, R5, 0x7fffffff, RZ, 0xc0, !PT ;  /* 0x7fffffff05007812 */ /* 0x000fca00078ec0ff */
[----:B------:R-:W-:Y:S01]  /*03c0*/  VIADD R9, R0, 0xfff00000 ;  /* 0xfff0000000097836 */ /* 0x000fe20000000000 */
[----:B------:R-:W-:-:S07]  /*03d0*/  MOV R0, 0x3f0 ;  /* 0x000003f000007802 */ /* 0x000fce0000000f00 */
[----:B------:R-:W-:Y:S05]  /*03e0*/  CALL.REL.NOINC `($__internal_0_$__cuda_sm20_dblrcp_rn_slowpath_v3) ;  /* 0x00000008008c7944 */ /* 0x000fea0003c00000 */
[----:B------:R-:W-:Y:S02]  /*03f0*/  IMAD.MOV.U32 R10, RZ, RZ, R8 ;  /* 0x000000ffff0a7224 */ /* 0x000fe400078e0008 */
[----:B------:R-:W-:-:S07]  /*0400*/  IMAD.MOV.U32 R11, RZ, RZ, R9 ;  /* 0x000000ffff0b7224 */ /* 0x000fce00078e0009 */
.L_x_6:
[--C-:B------:R-:W-:Y:S01]  /*0410*/  SHF.R.U32.HI R0, RZ, 0x14, R11.reuse ;  /* 0x00000014ff007819 */ /* 0x100fe2000001160b */
[----:B------:R-:W-:Y:S01]  /*0420*/  DADD R8, -RZ, -R12 ;  /* 0x00000000ff087229 */ /* 0x000fe2000000090c */
[----:B------:R-:W-:Y:S01]  /*0430*/  BSSY.RECONVERGENT B1, `(.L_x_7) ;  /* 0x000000b000017945 */ /* 0x000fe20003800200 */
[----:B------:R-:W-:Y:S01]  /*0440*/  IMAD.MOV.U32 R4, RZ, RZ, R10 ;  /* 0x000000ffff047224 */ /* 0x000fe200078e000a */
[----:B------:R-:W-:Y:S01]  /*0450*/  LOP3.LUT R0, R0, 0x7ff, RZ, 0xc0, !PT ;  /* 0x000007ff00007812 */ /* 0x000fe200078ec0ff */
[----:B------:R-:W-:-:S04]  /*0460*/  IMAD.MOV.U32 R5, RZ, RZ, R11 ;  /* 0x000000ffff057224 */ /* 0x000fc800078e000b */
[----:B------:R-:W-:Y:S01]  /*0470*/  VIADD R15, R0, 0xfffffc0c ;  /* 0xfffffc0c000f7836 */ /* 0x000fe20000000000 */
[----:B------:R-:W-:Y:S01]  /*0480*/  MOV R0, 0x4e0 ;  /* 0x000004e000007802 */ /* 0x000fe20000000f00 */
[----:B------:R-:W-:Y:S02]  /*0490*/  IMAD.MOV.U32 R26, RZ, RZ, R8 ;  /* 0x000000ffff1a7224 */ /* 0x000fe400078e0008 */
[----:B------:R-:W-:Y:S01]  /*04a0*/  IMAD.MOV.U32 R27, RZ, RZ, R9 ;  /* 0x000000ffff1b7224 */ /* 0x000fe200078e0009 */
[CC--:B------:R-:W-:Y:S02]  /*04b0*/  SHF.L.U64.HI R7, R10.reuse, R15.reuse, R11 ;  /* 0x0000000f0a077219 */ /* 0x0c0fe4000001020b */
[----:B------:R-:W-:-:S07]  /*04c0*/  SHF.L.U32 R30, R10, R15, RZ ;  /* 0x0000000f0a1e7219 */ /* 0x000fce00000006ff */
[----:B------:R-:W-:Y:S05]  /*04d0*/  CALL.REL.NOINC `($_Z18update_last_weightPdS_S_iibii$__internal_accurate_pow) ;  /* 0x0000000c00047944 */ /* 0x000fea0003c00000 */
[----:B------:R-:W-:Y:S05]  /*04e0*/  BSYNC.RECONVERGENT B1 ;  /* 0x0000000000017941 */ /* 0x000fea0003800200 */
.L_x_7:
[----:B------:R-:W0:Y:S01]  /*04f0*/  FRND.F64.TRUNC R14, R10 ;  /* 0x0000000a000e7313 */ /* 0x000e22000030d800 */
[----:B------:R-:W-:Y:S01]  /*0500*/  DADD R16, -R12, R10 ;  /* 0x000000000c107229 */ /* 0x000fe2000000010a */
[----:B------:R-:W-:Y:S01]  /*0510*/  ISETP.GE.AND P1, PT, R9, RZ, PT ;  /* 0x000000ff0900720c */ /* 0x000fe20003f26270 */
[----:B------:R-:W-:Y:S01]  /*0520*/  BSSY.RECONVERGENT B1, `(.L_x_8) ;  /* 0x000001f000017945 */ /* 0x000fe20003800200 */
[----:B------:R-:W-:-:S04]  /*0530*/  ISETP.EQ.U32.AND P0, PT, R30, RZ, PT ;  /* 0x000000ff1e00720c */ /* 0x000fc80003f02070 */
[----:B------:R-:W-:-:S03]  /*0540*/  ISETP.EQ.AND.EX P0, PT, R7, -0x80000000, !P1, P0 ;  /* 0x800000000700780c */ /* 0x000fc60004f02300 */
[----:B------:R-:W-:Y:S01]  /*0550*/  LOP3.LUT R16, R17, 0x7ff00000, RZ, 0xc0, !PT ;  /* 0x7ff0000011107812 */ /* 0x000fe200078ec0ff */
[----:B0-----:R-:W-:-:S03]  /*0560*/  DSETP.NEU.AND P2, PT, R10, R14, PT ;  /* 0x0000000e0a00722a */ /* 0x001fc60003f4d000 */
[----:B------:R-:W-:Y:S01]  /*0570*/  ISETP.NE.AND P3, PT, R16, 0x7ff00000, PT ;  /* 0x7ff000001000780c */ /* 0x000fe20003f65270 */
[----:B------:R-:W-:-:S10]  /*0580*/  DADD R14, -RZ, -R4 ;  /* 0x00000000ff0e7229 */ /* 0x000fd40000000904 */
[----:B------:R-:W-:Y:S02]  /*0590*/  FSEL R4, R14, R4, P0 ;  /* 0x000000040e047208 */ /* 0x000fe40000000000 */
[----:B------:R-:W-:Y:S02]  /*05a0*/  FSEL R5, R15, R5, P0 ;  /* 0x000000050f057208 */ /* 0x000fe40000000000 */
[----:B------:R-:W-:Y:S02]  /*05b0*/  @P2 FSEL R4, R4, RZ, P1 ;  /* 0x000000ff04042208 */ /* 0x000fe40000800000 */
[----:B------:R-:W-:Y:S01]  /*05c0*/  @P2 FSEL R5, R5, -QNAN , P1 ;  /* 0xfff8000005052808 */ /* 0x000fe20000800000 */
[----:B------:R-:W-:Y:S06]  /*05d0*/  @P3 BRA `(.L_x_9) ;  /* 0x00000000004c3947 */ /* 0x000fec0003800000 */
[----:B------:R-:W-:-:S06]  /*05e0*/  DSETP.NEU.AND P1, PT, |R10|, +INF , PT ;  /* 0x7ff000000a00742a */ /* 0x000fcc0003f2d200 */
[----:B------:R-:W-:-:S08]  /*05f0*/  ISETP.GE.OR P3, PT, R11, RZ, P1 ;  /* 0x000000ff0b00720c */ /* 0x000fd00000f66670 */
[----:B------:R-:W-:Y:S01]  /*0600*/  @!P1 DSETP.GEU.AND P2, PT, R12, -1, PT ;  /* 0xbff000000c00942a */ /* 0x000fe20003f4e000 */
[----:B------:R-:W-:-:S05]  /*0610*/  @!P1 IMAD.MOV.U32 R4, RZ, RZ, RZ ;  /* 0x000000ffff049224 */ /* 0x000fca00078e00ff */
[----:B------:R-:W-:-:S04]  /*0620*/  @!P1 SEL R0, RZ, 0x7ff00000, P2 ;  /* 0x7ff00000ff009807 */ /* 0x000fc80001000000 */
[----:B------:R-:W-:-:S05]  /*0630*/  @!P3 LOP3.LUT R0, R0, 0x7ff00000, RZ, 0x3c, !PT ;  /* 0x7ff000000000b812 */ /* 0x000fca00078e3cff */
[----:B------:R-:W-:Y:S01]  /*0640*/  @!P1 IMAD.MOV.U32 R5, RZ, RZ, R0 ;  /* 0x000000ffff059224 */ /* 0x000fe200078e0000 */
[----:B------:R-:W-:Y:S06]  /*0650*/  @!P1 BRA `(.L_x_9) ;  /* 0x00000000002c9947 */ /* 0x000fec0003800000 */
[----:B------:R-:W-:Y:S01]  /*0660*/  DSETP.NEU.AND P1, PT, R12, -INF , PT ;  /* 0xfff000000c00742a */ /* 0x000fe20003f2d000 */
[----:B------:R-:W-:-:S13]  /*0670*/  PLOP3.LUT P2, PT, PT, PT, PT, 0x8, 0x80 ;  /* 0x000000000080781c */ /* 0x000fda0003f4e170 */
[----:B------:R-:W-:Y:S01]  /*0680*/  @!P1 PLOP3.LUT P2, PT, P0, PT, PT, 0x80, 0x8 ;  /* 0x000000000008981c */ /* 0x000fe2000074f070 */
[----:B------:R-:W-:Y:S01]  /*0690*/  @!P1 IMAD.MOV.U32 R4, RZ, RZ, RZ ;  /* 0x000000ffff049224 */ /* 0x000fe200078e00ff */
[C---:B------:R-:W-:Y:S02]  /*06a0*/  @!P1 ISETP.GE.AND P0, PT, R11.reuse, RZ, PT ;  /* 0x000000ff0b00920c */ /* 0x040fe40003f06270 */
[----:B------:R-:W-:Y:S02]  /*06b0*/  @!P1 LOP3.LUT R6, R11, 0x7fffffff, RZ, 0xc0, !PT ;  /* 0x7fffffff0b069812 */ /* 0x000fe400078ec0ff */
[----:B------:R-:W-:Y:S02]  /*06c0*/  @!P1 SEL R0, RZ, 0x7ff00000, !P0 ;  /* 0x7ff00000ff009807 */ /* 0x000fe40004000000 */
[----:B------:R-:W-:-:S03]  /*06d0*/  @!P1 ISETP.NE.AND P0, PT, R6, 0x3fe00000, PT ;  /* 0x3fe000000600980c */ /* 0x000fc60003f05270 */
[----:B------:R-:W-:-:S05]  /*06e0*/  @!P1 VIADD R7, R0, 0x80000000 ;  /* 0x8000000000079836 */ /* 0x000fca0000000000 */
[----:B------:R-:W-:-:S05]  /*06f0*/  @P2 SEL R0, R7, R0, P0 ;  /* 0x0000000007002207 */ /* 0x000fca0000000000 */
[----:B------:R-:W-:-:S07]  /*0700*/  @!P1 IMAD.MOV.U32 R5, RZ, RZ, R0 ;  /* 0x000000ffff059224 */ /* 0x000fce00078e0000 */
.L_x_9:
[----:B------:R-:W-:Y:S05]  /*0710*/  BSYNC.RECONVERGENT B1 ;  /* 0x0000000000017941 */ /* 0x000fea0003800200 */
.L_x_8:
[----:B------:R-:W-:Y:S02]  /*0720*/  DADD R4, -RZ, -R4 ;  /* 0x00000000ff047229 */ /* 0x000fe40000000904 */
[----:B------:R-:W-:Y:S02]  /*0730*/  DSETP.NEU.AND P0, PT, R12, -1, PT ;  /* 0xbff000000c00742a */ /* 0x000fe40003f0d000 */
[----:B------:R-:W-:-:S06]  /*0740*/  DSETP.NEU.AND P1, PT, R10, RZ, PT ;  /* 0x000000ff0a00722a */ /* 0x000fcc0003f2d000 */
[----:B------:R-:W-:Y:S02]  /*0750*/  FSEL R4, R4, RZ, P0 ;  /* 0x000000ff04047208 */ /* 0x000fe40000000000 */
[----:B------:R-:W-:Y:S02]  /*0760*/  FSEL R5, R5, -1.875, P0 ;  /* 0xbff0000005057808 */ /* 0x000fe40000000000 */
[----:B------:R-:W-:Y:S02]  /*0770*/  FSEL R4, R4, RZ, P1 ;  /* 0x000000ff04047208 */ /* 0x000fe40000800000 */
[----:B------:R-:W-:Y:S01]  /*0780*/  FSEL R5, R5, -1.875, P1 ;  /* 0xbff0000005057808 */ /* 0x000fe20000800000 */
[----:B------:R-:W-:Y:S06]  /*0790*/  BRA `(.L_x_5) ;  /* 0x00000004004c7947 */ /* 0x000fec0003800000 */
.L_x_4:
[----:B------:R-:W0:Y:S02]  /*07a0*/  LDCU UR4, c[0x0][0x3a4] ;  /* 0x00007480ff0477ac */ /* 0x000e240008000800 */
[----:B0-----:R-:W0:Y:S08]  /*07b0*/  I2F.F64 R4, UR4 ;  /* 0x0000000400047d12 */ /* 0x001e300008201c00 */
        /* <DEDUP_REMOVED lines=9> */
[----:B------:R-:W-:Y:S02]  /*0850*/  LOP3.LUT R9, R5, 0x7fffffff, RZ, 0xc0, !PT ;  /* 0x7fffffff05097812 */ /* 0x000fe400078ec0ff */
[----:B------:R-:W-:-:S03]  /*0860*/  MOV R0, 0x890 ;  /* 0x0000089000007802 */ /* 0x000fc60000000f00 */
[----:B------:R-:W-:-:S07]  /*0870*/  VIADD R9, R9, 0xfff00000 ;  /* 0xfff0000009097836 */ /* 0x000fce0000000000 */
[----:B------:R-:W-:Y:S05]  /*0880*/  CALL.REL.NOINC `($__internal_0_$__cuda_sm20_dblrcp_rn_slowpath_v3) ;  /* 0x0000000400647944 */ /* 0x000fea0003c00000 */
.L_x_10:
[----:B------:R-:W-:Y:S01]  /*0890*/  SHF.R.U32.HI R0, RZ, 0x14, R9 ;  /* 0x00000014ff007819 */ /* 0x000fe20000011609 */
[----:B------:R-:W-:Y:S01]  /*08a0*/  DSETP.NEU.AND P2, PT, R12, RZ, PT ;  /* 0x000000ff0c00722a */ /* 0x000fe20003f4d000 */
[----:B------:R-:W-:Y:S02]  /*08b0*/  BSSY.RECONVERGENT B1, `(.L_x_11) ;  /* 0x000001f000017945 */ /* 0x000fe40003800200 */
[----:B------:R-:W-:-:S03]  /*08c0*/  LOP3.LUT R0, R0, 0x7ff, RZ, 0xc0, !PT ;  /* 0x000007ff00007812 */ /* 0x000fc600078ec0ff */
[----:B------:R-:W-:Y:S02]  /*08d0*/  ISETP.GE.OR P3, PT, R9, RZ, P2 ;  /* 0x000000ff0900720c */ /* 0x000fe40001766670 */
[----:B------:R-:W-:-:S05]  /*08e0*/  VIADD R5, R0, 0xfffffc0c ;  /* 0xfffffc0c00057836 */ /* 0x000fca0000000000 */
[CC--:B------:R-:W-:Y:S01]  /*08f0*/  SHF.L.U32 R0, R8.reuse, R5.reuse, RZ ;  /* 0x0000000508007219 */ /* 0x0c0fe200000006ff */
[----:B------:R-:W-:Y:S01]  /*0900*/  @!P2 IMAD.MOV.U32 R4, RZ, RZ, RZ ;  /* 0x000000ffff04a224 */ /* 0x000fe200078e00ff */
[----:B------:R-:W-:Y:S02]  /*0910*/  SHF.L.U64.HI R5, R8, R5, R9 ;  /* 0x0000000508057219 */ /* 0x000fe40000010209 */
[----:B------:R-:W-:-:S04]  /*0920*/  ISETP.NE.U32.AND P0, PT, R0, RZ, PT ;  /* 0x000000ff0000720c */ /* 0x000fc80003f05070 */
[----:B------:R-:W-:-:S04]  /*0930*/  ISETP.NE.AND.EX P0, PT, R5, -0x80000000, PT, P0 ;  /* 0x800000000500780c */ /* 0x000fc80003f05300 */
[----:B------:R-:W-:-:S09]  /*0940*/  PLOP3.LUT P1, PT, P0, PT, PT, 0x8, 0x80 ;  /* 0x000000000080781c */ /* 0x000fd2000072e170 */
[----:B------:R-:W-:-:S06]  /*0950*/  @!P2 DSETP.NEU.AND P1, PT, |R8|, 0.5, !P0 ;  /* 0x3fe000000800a42a */ /* 0x000fcc000472d200 */
[----:B------:R-:W-:-:S04]  /*0960*/  @!P2 SEL R5, R13, RZ, P1 ;  /* 0x000000ff0d05a207 */ /* 0x000fc80000800000 */
[----:B------:R-:W-:Y:S01]  /*0970*/  @!P3 LOP3.LUT R5, R5, 0x7ff00000, RZ, 0xfc, !PT ;  /* 0x7ff000000505b812 */ /* 0x000fe200078efcff */
[----:B------:R-:W-:Y:S06]  /*0980*/  @!P2 BRA `(.L_x_12) ;  /* 0x000000000044a947 */ /* 0x000fec0003800000 */
[----:B------:R-:W-:Y:S01]  /*0990*/  DADD R26, -RZ, |R12| ;  /* 0x00000000ff1a7229 */ /* 0x000fe2000000050c */
[----:B------:R-:W-:Y:S01]  /*09a0*/  BSSY.RECONVERGENT B2, `(.L_x_13) ;  /* 0x0000005000027945 */ /* 0x000fe20003800200 */
[----:B------:R-:W-:Y:S01]  /*09b0*/  IMAD.MOV.U32 R4, RZ, RZ, R8 ;  /* 0x000000ffff047224 */ /* 0x000fe200078e0008 */
[----:B------:R-:W-:Y:S01]  /*09c0*/  MOV R0, 0x9f0 ;  /* 0x000009f000007802 */ /* 0x000fe20000000f00 */
[----:B------:R-:W-:-:S07]  /*09d0*/  IMAD.MOV.U32 R5, RZ, RZ, R9 ;  /* 0x000000ffff057224 */ /* 0x000fce00078e0009 */
[----:B------:R-:W-:Y:S05]  /*09e0*/  CALL.REL.NOINC `($_Z18update_last_weightPdS_S_iibii$__internal_accurate_pow) ;  /* 0x0000000400c07944 */ /* 0x000fea0003c00000 */
[----:B------:R-:W-:Y:S05]  /*09f0*/  BSYNC.RECONVERGENT B2 ;  /* 0x0000000000027941 */ /* 0x000fea0003800200 */
.L_x_13:
[----:B------:R-:W0:Y:S01]  /*0a00*/  FRND.F64.TRUNC R6, R8 ;  /* 0x0000000800067313 */ /* 0x000e22000030d800 */
[----:B------:R-:W-:Y:S01]  /*0a10*/  DADD R10, -RZ, -R4 ;  /* 0x00000000ff0a7229 */ /* 0x000fe20000000904 */
[----:B------:R-:W-:Y:S01]  /*0a20*/  ISETP.GE.AND P2, PT, R13, RZ, PT ;  /* 0x000000ff0d00720c */ /* 0x000fe20003f46270 */
[----:B0-----:R-:W-:-:S08]  /*0a30*/  DSETP.NEU.AND P0, PT, R8, R6, PT ;  /* 0x000000060800722a */ /* 0x001fd00003f0d000 */
[-C--:B------:R-:W-:Y:S02]  /*0a40*/  FSEL R7, R10, R4.reuse, P1 ;  /* 0x000000040a077208 */ /* 0x080fe40000800000 */
[-C--:B------:R-:W-:Y:S02]  /*0a50*/  FSEL R10, R11, R5.reuse, P1 ;  /* 0x000000050b0a7208 */ /* 0x080fe40000800000 */
[----:B------:R-:W-:Y:S02]  /*0a60*/  FSEL R4, R7, R4, !P2 ;  /* 0x0000000407047208 */ /* 0x000fe40005000000 */
[----:B------:R-:W-:Y:S02]  /*0a70*/  FSEL R5, R10, R5, !P2 ;  /* 0x000000050a057208 */ /* 0x000fe40005000000 */
[----:B------:R-:W-:Y:S02]  /*0a80*/  @P0 FSEL R4, R4, RZ, P2 ;  /* 0x000000ff04040208 */ /* 0x000fe40001000000 */
[----:B------:R-:W-:-:S07]  /*0a90*/  @P0 FSEL R5, R5, -QNAN , P2 ;  /* 0xfff8000005050808 */ /* 0x000fce0001000000 */
.L_x_12:
[----:B------:R-:W-:Y:S05]  /*0aa0*/  BSYNC.RECONVERGENT B1 ;  /* 0x0000000000017941 */ /* 0x000fea0003800200 */
.L_x_11:
[----:B------:R-:W-:Y:S01]  /*0ab0*/  DADD R6, R12, R8 ;  /* 0x000000000c067229 */ /* 0x000fe20000000008 */
[----:B------:R-:W-:Y:S09]  /*0ac0*/  BSSY.RECONVERGENT B1, `(.L_x_14) ;  /* 0x000001a000017945 */ /* 0x000ff20003800200 */
[----:B------:R-:W-:-:S04]  /*0ad0*/  LOP3.LUT R6, R7, 0x7ff00000, RZ, 0xc0, !PT ;  /* 0x7ff0000007067812 */ /* 0x000fc800078ec0ff */
[----:B------:R-:W-:-:S13]  /*0ae0*/  ISETP.NE.AND P0, PT, R6, 0x7ff00000, PT ;  /* 0x7ff000000600780c */ /* 0x000fda0003f05270 */
[----:B------:R-:W-:Y:S05]  /*0af0*/  @P0 BRA `(.L_x_15) ;  /* 0x0000000000580947 */ /* 0x000fea0003800000 */
[----:B------:R-:W-:-:S14]  /*0b00*/  DSETP.NAN.AND P0, PT, R12, R12, PT ;  /* 0x0000000c0c00722a */ /* 0x000fdc0003f08000 */
[----:B------:R-:W-:Y:S01]  /*0b10*/  @P0 DADD R4, R12, R8 ;  /* 0x000000000c040229 */ /* 0x000fe20000000008 */
[----:B------:R-:W-:Y:S10]  /*0b20*/  @P0 BRA `(.L_x_15) ;  /* 0x00000000004c0947 */ /* 0x000ff40003800000 */
[----:B------:R-:W-:-:S06]  /*0b30*/  DSETP.NEU.AND P2, PT, |R8|, +INF , PT ;  /* 0x7ff000000800742a */ /* 0x000fcc0003f4d200 */
[----:B------:R-:W-:-:S08]  /*0b40*/  ISETP.GE.OR P3, PT, R9, RZ, P2 ;  /* 0x000000ff0900720c */ /* 0x000fd00001766670 */
[----:B------:R-:W-:Y:S01]  /*0b50*/  @!P2 DSETP.GT.AND P0, PT, |R12|, 1, PT ;  /* 0x3ff000000c00a42a */ /* 0x000fe20003f04200 */
[----:B------:R-:W-:-:S05]  /*0b60*/  @!P2 IMAD.MOV.U32 R4, RZ, RZ, RZ ;  /* 0x000000ffff04a224 */ /* 0x000fca00078e00ff */
[----:B------:R-:W-:-:S04]  /*0b70*/  @!P2 SEL R0, RZ, 0x7ff00000, !P0 ;  /* 0x7ff00000ff00a807 */ /* 0x000fc80004000000 */
[----:B------:R-:W-:-:S05]  /*0b80*/  @!P3 LOP3.LUT R0, R0, 0x7ff00000, RZ, 0x3c, !PT ;  /* 0x7ff000000000b812 */ /* 0x000fca00078e3cff */
[----:B------:R-:W-:Y:S01]  /*0b90*/  @!P2 IMAD.MOV.U32 R5, RZ, RZ, R0 ;  /* 0x000000ffff05a224 */ /* 0x000fe200078e0000 */
[----:B------:R-:W-:Y:S06]  /*0ba0*/  @!P2 BRA `(.L_x_15) ;  /* 0x00000000002ca947 */ /* 0x000fec0003800000 */
[----:B------:R-:W-:-:S14]  /*0bb0*/  DSETP.NEU.AND P0, PT, |R12|, +INF , PT ;  /* 0x7ff000000c00742a */ /* 0x000fdc0003f0d200 */
[----:B------:R-:W-:Y:S05]  /*0bc0*/  @P0 BRA `(.L_x_15) ;  /* 0x0000000000240947 */ /* 0x000fea0003800000 */
[C---:B------:R-:W-:Y:S01]  /*0bd0*/  ISETP.GE.AND P0, PT, R9.reuse, RZ, PT ;  /* 0x000000ff0900720c */ /* 0x040fe20003f06270 */
[----:B------:R-:W-:Y:S01]  /*0be0*/  IMAD.MOV.U32 R4, RZ, RZ, RZ ;  /* 0x000000ffff047224 */ /* 0x000fe200078e00ff */
[----:B------:R-:W-:Y:S02]  /*0bf0*/  LOP3.LUT R0, R9, 0x7fffffff, RZ, 0xc0, !PT ;  /* 0x7fffffff09007812 */ /* 0x000fe400078ec0ff */
[----:B------:R-:W-:Y:S02]  /*0c00*/  SEL R5, RZ, 0x7ff00000, !P0 ;  /* 0x7ff00000ff057807 */ /* 0x000fe40004000000 */
[----:B------:R-:W-:Y:S02]  /*0c10*/  ISETP.GE.AND P2, PT, R13, RZ, PT ;  /* 0x000000ff0d00720c */ /* 0x000fe40003f46270 */
[----:B------:R-:W-:Y:S01]  /*0c20*/  ISETP.NE.AND P0, PT, R0, 0x3fe00000, PT ;  /* 0x3fe000000000780c */ /* 0x000fe20003f05270 */
[----:B------:R-:W-:-:S05]  /*0c30*/  VIADD R0, R5, 0x80000000 ;  /* 0x8000000005007836 */ /* 0x000fca0000000000 */
[----:B------:R-:W-:-:S05]  /*0c40*/  SEL R0, R0, R5, P0 ;  /* 0x0000000500007207 */ /* 0x000fca0000000000 */
[----:B------:R-:W-:-:S07]  /*0c50*/  @!P2 SEL R5, R0, R5, P1 ;  /* 0x000000050005a207 */ /* 0x000fce0000800000 */
.L_x_15:
[----:B------:R-:W-:Y:S05]  /*0c60*/  BSYNC.RECONVERGENT B1 ;  /* 0x0000000000017941 */ /* 0x000fea0003800200 */
.L_x_14:
[----:B------:R-:W-:Y:S02]  /*0c70*/  DSETP.NEU.AND P0, PT, R12, 1, PT ;  /* 0x3ff000000c00742a */ /* 0x000fe40003f0d000 */
[----:B------:R-:W-:-:S04]  /*0c80*/  DSETP.NEU.AND P1, PT, R8, RZ, PT ;  /* 0x000000ff0800722a */ /* 0x000fc80003f2d000 */
[----:B------:R-:W-:Y:S02]  /*0c90*/  FSEL R4, R4, RZ, P0 ;  /* 0x000000ff04047208 */ /* 0x000fe40000000000 */
[----:B------:R-:W-:Y:S02]  /*0ca0*/  FSEL R5, R5, 1.875, P0 ;  /* 0x3ff0000005057808 */ /* 0x000fe40000000000 */
[----:B------:R-:W-:Y:S02]  /*0cb0*/  FSEL R4, R4, RZ, P1 ;  /* 0x000000ff04047208 */ /* 0x000fe40000800000 */
[----:B------:R-:W-:-:S07]  /*0cc0*/  FSEL R5, R5, 1.875, P1 ;  /* 0x3ff0000005057808 */ /* 0x000fce0000800000 */
.L_x_5:
[----:B------:R-:W-:Y:S05]  /*0cd0*/  BSYNC.RECONVERGENT B0 ;  /* 0x0000000000007941 */ /* 0x000fea0003800200 */
.L_x_3:
[----:B------:R-:W0:Y:S02]  /*0ce0*/  LDCU.U8 UR4, c[0x0][0x3a0] ;  /* 0x00007400ff0477ac */ /* 0x000e240008000000 */
[----:B0-----:R-:W-:-:S04]  /*0cf0*/  UPRMT UR4, UR4, 0x8880, URZ ;  /* 0x0000888004047896 */ /* 0x001fc800080000ff */
[----:B------:R-:W-:-:S09]  /*0d00*/  UISETP.NE.AND UP0, UPT, UR4, URZ, UPT ;  /* 0x000000ff0400728c */ /* 0x000fd2000bf05270 */
[----:B------:R-:W-:Y:S05]  /*0d10*/  BRA.U !UP0, `(.L_x_16) ;  /* 0x0000000108207547 */ /* 0x000fea000b800000 */
[----:B------:R-:W0:Y:S08]  /*0d20*/  LDC.64 R6, c[0x0][0x388] ;  /* 0x0000e200ff067b82 */ /* 0x000e300000000a00 */
[----:B------:R-:W1:Y:S01]  /*0d30*/  LDC.64 R8, c[0x0][0x380] ;  /* 0x0000e000ff087b82 */ /* 0x000e620000000a00 */
[----:B0-----:R-:W-:-:S06]  /*0d40*/  IMAD.WIDE R6, R3, 0x8, R6 ;  /* 0x0000000803067825 */ /* 0x001fcc00078e0206 */
[----:B------:R-:W2:Y:S01]  /*0d50*/  LDG.E.64 R6, desc[UR6][R6.64] ;  /* 0x0000000606067981 */ /* 0x000ea2000c1e1b00 */
[----:B-1----:R-:W-:Y:S01]  /*0d60*/  IMAD.WIDE R2, R2, 0x8, R8 ;  /* 0x0000000802027825 */ /* 0x002fe200078e0208 */
[----:B--2--5:R-:W-:-:S07]  /*0d70*/  DADD R4, R6, R4 ;  /* 0x0000000006047229 */ /* 0x024fce0000000004 */
[----:B------:R-:W-:Y:S01]  /*0d80*/  STG.E.64 desc[UR6][R2.64], R4 ;  /* 0x0000000402007986 */ /* 0x000fe2000c101b06 */
[----:B------:R-:W-:Y:S05]  /*0d90*/  EXIT ;  /* 0x000000000000794d */ /* 0x000fea0003800000 */
.L_x_16:
[----:B------:R-:W0:Y:S08]  /*0da0*/  LDC.64 R6, c[0x0][0x388] ;  /* 0x0000e200ff067b82 */ /* 0x000e300000000a00 */
[----:B------:R-:W1:Y:S01]  /*0db0*/  LDC.64 R10, c[0x0][0x380] ;  /* 0x0000e000ff0a7b82 */ /* 0x000e620000000a00 */
[----:B0-----:R-:W-:-:S05]  /*0dc0*/  IMAD.WIDE R8, R3, 0x8, R6 ;  /* 0x0000000803087825 */ /* 0x001fca00078e0206 */
[----:B------:R-:W2:Y:S01]  /*0dd0*/  LDG.E.64 R6, desc[UR6][R8.64] ;  /* 0x0000000608067981 */ /* 0x000ea2000c1e1b00 */
[----:B-1----:R-:W-:Y:S01]  /*0de0*/  IMAD.WIDE R10, R2, 0x8, R10 ;  /* 0x00000008020a7825 */ /* 0x002fe200078e020a */
[----:B--2--5:R-:W-:-:S07]  /*0df0*/  DADD R6, R6, -R4 ;  /* 0x0000000006067229 */ /* 0x024fce0000000804 */
[----:B------:R-:W-:Y:S01]  /*0e00*/  STG.E.64 desc[UR6][R10.64], R6 ;  /* 0x000000060a007986 */ /* 0x000fe2000c101b06 */
[----:B------:R-:W-:Y:S05]  /*0e10*/  EXIT ;  /* 0x000000000000794d */ /* 0x000fea0003800000 */
        .weak           $__internal_0_$__cuda_sm20_dblrcp_rn_slowpath_v3
        .type           $__internal_0_$__cuda_sm20_dblrcp_rn_slowpath_v3,@function
        .size           $__internal_0_$__cuda_sm20_dblrcp_rn_slowpath_v3,($_Z18update_last_weightPdS_S_iibii$__internal_accurate_pow - $__internal_0_$__cuda_sm20_dblrcp_rn_slowpath_v3)
$__internal_0_$__cuda_sm20_dblrcp_rn_slowpath_v3:
[----:B------:R-:W-:Y:S01]  /*0e20*/  IMAD.MOV.U32 R10, RZ, RZ, R4 ;  /* 0x000000ffff0a7224 */ /* 0x000fe200078e0004 */
[----:B------:R-:W-:Y:S01]  /*0e30*/  BSSY.RECONVERGENT B1, `(.L_x_17) ;  /* 0x0000026000017945 */ /* 0x000fe20003800200 */
[----:B------:R-:W-:-:S06]  /*0e40*/  IMAD.MOV.U32 R11, RZ, RZ, R5 ;  /* 0x000000ffff0b7224 */ /* 0x000fcc00078e0005 */
[----:B------:R-:W-:-:S14]  /*0e50*/  DSETP.GTU.AND P0, PT, |R10|, +INF , PT ;  /* 0x7ff000000a00742a */ /* 0x000fdc0003f0c200 */
[----:B------:R-:W-:Y:S05]  /*0e60*/  @P0 BRA `(.L_x_18) ;  /* 0x0000000000800947 */ /* 0x000fea0003800000 */
[----:B------:R-:W-:-:S05]  /*0e70*/  LOP3.LUT R6, R5, 0x7fffffff, RZ, 0xc0, !PT ;  /* 0x7fffffff05067812 */ /* 0x000fca00078ec0ff */
[----:B------:R-:W-:-:S05]  /*0e80*/  VIADD R4, R6, 0xffffffff ;  /* 0xffffffff06047836 */ /* 0x000fca0000000000 */
[----:B------:R-:W-:-:S13]  /*0e90*/  ISETP.GE.U32.AND P0, PT, R4, 0x7fefffff, PT ;  /* 0x7fefffff0400780c */ /* 0x000fda0003f06070 */
[----:B------:R-:W-:Y:S01]  /*0ea0*/  @P0 LOP3.LUT R5, R11, 0x7ff00000, RZ, 0x3c, !PT ;  /* 0x7ff000000b050812 */ /* 0x000fe200078e3cff */
[----:B------:R-:W-:Y:S01]  /*0eb0*/  @P0 IMAD.MOV.U32 R4, RZ, RZ, RZ ;  /* 0x000000ffff040224 */ /* 0x000fe200078e00ff */
[----:B------:R-:W-:Y:S06]  /*0ec0*/  @P0 BRA `(.L_x_19) ;  /* 0x0000000000700947 */ /* 0x000fec0003800000 */
[----:B------:R-:W-:-:S13]  /*0ed0*/  ISETP.GE.U32.AND P0, PT, R6, 0x1000001, PT ;  /* 0x010000010600780c */ /* 0x000fda0003f06070 */
[----:B------:R-:W-:Y:S05]  /*0ee0*/  @!P0 BRA `(.L_x_20) ;  /* 0x0000000000388947 */ /* 0x000fea0003800000 */
[----:B------:R-:W-:Y:S02]  /*0ef0*/  VIADD R5, R11, 0xc0200000 ;  /* 0xc02000000b057836 */ /* 0x000fe40000000000 */
[----:B------:R-:W-:Y:S02]  /*0f00*/  IMAD.MOV.U32 R4, RZ, RZ, R10 ;  /* 0x000000ffff047224 */ /* 0x000fe400078e000a */
[----:B------:R-:W0:Y:S01]  /*0f10*/  MUFU.RCP64H R7, R5 ;  /* 0x0000000500077308 */ /* 0x000e220000001800 */
[----:B------:R-:W-:-:S06]  /*0f20*/  IMAD.MOV.U32 R6, RZ, RZ, R9 ;  /* 0x000000ffff067224 */ /* 0x000fcc00078e0009 */
[----:B0-----:R-:W-:-:S08]  /*0f30*/  DFMA R8, -R4, R6, 1 ;  /* 0x3ff000000408742b */ /* 0x001fd00000000106 */
[----:B------:R-:W-:-:S08]  /*0f40*/  DFMA R8, R8, R8, R8 ;  /* 0x000000080808722b */ /* 0x000fd00000000008 */
[----:B------:R-:W-:-:S08]  /*0f50*/  DFMA R8, R6, R8, R6 ;  /* 0x000000080608722b */ /* 0x000fd00000000006 */
[----:B------:R-:W-:-:S08]  /*0f60*/  DFMA R6, -R4, R8, 1 ;  /* 0x3ff000000406742b */ /* 0x000fd00000000108 */
[----:B------:R-:W-:-:S08]  /*0f70*/  DFMA R6, R8, R6, R8 ;  /* 0x000000060806722b */ /* 0x000fd00000000008 */
[----:B------:R-:W-:-:S08]  /*0f80*/  DMUL R6, R6, 2.2250738585072013831e-308 ;  /* 0x0010000006067828 */ /* 0x000fd00000000000 */
[----:B------:R-:W-:-:S08]  /*0f90*/  DFMA R8, -R10, R6, 1 ;  /* 0x3ff000000a08742b */ /* 0x000fd00000000106 */
[----:B------:R-:W-:-:S08]  /*0fa0*/  DFMA R8, R8, R8, R8 ;  /* 0x000000080808722b */ /* 0x000fd00000000008 */
[----:B------:R-:W-:Y:S01]  /*0fb0*/  DFMA R4, R6, R8, R6 ;  /* 0x000000080604722b */ /* 0x000fe20000000006 */
[----:B------:R-:W-:Y:S10]  /*0fc0*/  BRA `(.L_x_19) ;  /* 0x0000000000307947 */ /* 0x000ff40003800000 */
.L_x_20:
[----:B------:R-:W-:Y:S01]  /*0fd0*/  DMUL R6, R10, 8.11296384146066816958e+31 ;  /* 0x469000000a067828 */ /* 0x000fe20000000000 */
[----:B------:R-:W-:-:S05]  /*0fe0*/  IMAD.MOV.U32 R4, RZ, RZ, R9 ;  /* 0x000000ffff047224 */ /* 0x000fca00078e0009 */
[----:B------:R-:W0:Y:S02]  /*0ff0*/  MUFU.RCP64H R5, R7 ;  /* 0x0000000700057308 */ /* 0x000e240000001800 */
[----:B0-----:R-:W-:-:S08]  /*1000*/  DFMA R8, -R6, R4, 1 ;  /* 0x3ff000000608742b */ /* 0x001fd00000000104 */
[----:B------:R-:W-:-:S08]  /*1010*/  DFMA R8, R8, R8, R8 ;  /* 0x000000080808722b */ /* 0x000fd00000000008 */
[----:B------:R-:W-:-:S08]  /*1020*/  DFMA R8, R4, R8, R4 ;  /* 0x000000080408722b */ /* 0x000fd00000000004 */
[----:B------:R-:W-:-:S08]  /*1030*/  DFMA R4, -R6, R8, 1 ;  /* 0x3ff000000604742b */ /* 0x000fd00000000108 */
[----:B------:R-:W-:-:S08]  /*1040*/  DFMA R4, R8, R4, R8 ;  /* 0x000000040804722b */ /* 0x000fd00000000008 */
[----:B------:R-:W-:Y:S01]  /*1050*/  DMUL R4, R4, 8.11296384146066816958e+31 ;  /* 0x4690000004047828 */ /* 0x000fe20000000000 */
[----:B------:R-:W-:Y:S10]  /*1060*/  BRA `(.L_x_19) ;  /* 0x0000000000087947 */ /* 0x000ff40003800000 */
.L_x_18:
[----:B------:R-:W-:Y:S01]  /*1070*/  LOP3.LUT R5, R11, 0x80000, RZ, 0xfc, !PT ;  /* 0x000800000b057812 */ /* 0x000fe200078efcff */
[----:B------:R-:W-:-:S07]  /*1080*/  IMAD.MOV.U32 R4, RZ, RZ, R10 ;  /* 0x000000ffff047224 */ /* 0x000fce00078e000a */
.L_x_19:
[----:B------:R-:W-:Y:S05]  /*1090*/  BSYNC.RECONVERGENT B1 ;  /* 0x0000000000017941 */ /* 0x000fea0003800200 */
.L_x_17:
[----:B------:R-:W-:Y:S02]  /*10a0*/  IMAD.MOV.U32 R8, RZ, RZ, R4 ;  /* 0x000000ffff087224 */ /* 0x000fe400078e0004 */
[----:B------:R-:W-:Y:S02]  /*10b0*/  IMAD.MOV.U32 R9, RZ, RZ, R5 ;  /* 0x000000ffff097224 */ /* 0x000fe400078e0005 */
[----:B------:R-:W-:Y:S02]  /*10c0*/  IMAD.MOV.U32 R4, RZ, RZ, R0 ;  /* 0x000000ffff047224 */ /* 0x000fe400078e0000 */
[----:B------:R-:W-:-:S04]  /*10d0*/  IMAD.MOV.U32 R5, RZ, RZ, 0x0 ;  /* 0x00000000ff057424 */ /* 0x000fc800078e00ff */
[----:B------:R-:W-:Y:S05]  /*10e0*/  RET.REL.NODEC R4 `(_Z18update_last_weightPdS_S_iibii) ;  /* 0xffffffec04c47950 */ /* 0x000fea0003c3ffff */
        .type           $_Z18update_last_weightPdS_S_iibii$__internal_accurate_pow,@function
        .size           $_Z18update_last_weightPdS_S_iibii$__internal_accurate_pow,(.L_x_35 - $_Z18update_last_weightPdS_S_iibii$__internal_accurate_pow)
$_Z18update_last_weightPdS_S_iibii$__internal_accurate_pow:
[----:B------:R-:W-:Y:S01]  /*10f0*/  ISETP.GT.U32.AND P0, PT, R27, 0xfffff, PT ;  /* 0x000fffff1b00780c */ /* 0x000fe20003f04070 */
[----:B------:R-:W-:Y:S01]  /*1100*/  IMAD.MOV.U32 R6, RZ, RZ, R27 ;  /* 0x000000ffff067224 */ /* 0x000fe200078e001b */
[----:B------:R-:W-:Y:S01]  /*1110*/  UMOV UR4, 0x7d2cafe2 ;  /* 0x7d2cafe200047882 */ /* 0x000fe20000000000 */
[----:B------:R-:W-:Y:S01]  /*1120*/  IMAD.MOV.U32 R18, RZ, RZ, R26 ;  /* 0x000000ffff127224 */ /* 0x000fe200078e001a */
[----:B------:R-:W-:Y:S01]  /*1130*/  UMOV UR5, 0x3eb0f5ff ;  /* 0x3eb0f5ff00057882 */ /* 0x000fe20000000000 */
[----:B------:R-:W-:Y:S01]  /*1140*/  IMAD.MOV.U32 R16, RZ, RZ, RZ ;  /* 0x000000ffff107224 */ /* 0x000fe200078e00ff */
[----:B------:R-:W-:Y:S01]  /*1150*/  UMOV UR8, 0x3b39803f ;  /* 0x3b39803f00087882 */ /* 0x000fe20000000000 */
[----:B------:R-:W-:-:S06]  /*1160*/  UMOV UR9, 0x3c7abc9e ;  /* 0x3c7abc9e00097882 */ /* 0x000fcc0000000000 */
[----:B------:R-:W-:-:S10]  /*1170*/  @!P0 DMUL R24, R26, 1.80143985094819840000e+16 ;  /* 0x435000001a188828 */ /* 0x000fd40000000000 */
[----:B------:R-:W-:Y:S02]  /*1180*/  @!P0 IMAD.MOV.U32 R6, RZ, RZ, R25 ;  /* 0x000000ffff068224 */ /* 0x000fe400078e0019 */
[----:B------:R-:W-:-:S03]  /*1190*/  @!P0 IMAD.MOV.U32 R18, RZ, RZ, R24 ;  /* 0x000000ffff128224 */ /* 0x000fc600078e0018 */
[----:B------:R-:W-:-:S04]  /*11a0*/  LOP3.LUT R6, R6, 0x800fffff, RZ, 0xc0, !PT ;  /* 0x800fffff06067812 */ /* 0x000fc800078ec0ff */
[----:B------:R-:W-:Y:S02]  /*11b0*/  LOP3.LUT R19, R6, 0x3ff00000, RZ, 0xfc, !PT ;  /* 0x3ff0000006137812 */ /* 0x000fe400078efcff */
[----:B------:R-:W-:Y:S02]  /*11c0*/  SHF.R.U32.HI R6, RZ, 0x14, R27 ;  /* 0x00000014ff067819 */ /* 0x000fe4000001161b */
[----:B------:R-:W-:Y:S02]  /*11d0*/  ISETP.GE.U32.AND P2, PT, R19, 0x3ff6a09f, PT ;  /* 0x3ff6a09f1300780c */ /* 0x000fe40003f46070 */
[----:B------:R-:W-:-:S11]  /*11e0*/  @!P0 LEA.HI R6, R25, 0xffffffca, RZ, 0xc ;  /* 0xffffffca19068811 */ /* 0x000fd600078f60ff */
[----:B------:R-:W-:-:S04]  /*11f0*/  @P2 VIADD R15, R19, 0xfff00000 ;  /* 0xfff00000130f2836 */ /* 0x000fc80000000000 */
[----:B------:R-:W-:-:S06]  /*1200*/  @P2 IMAD.MOV.U32 R19, RZ, RZ, R15 ;  /* 0x000000ffff132224 */ /* 0x000fcc00078e000f */
[C---:B------:R-:W-:Y:S02]  /*1210*/  DADD R20, R18.reuse, 1 ;  /* 0x3ff0000012147429 */ /* 0x040fe40000000000 */
[----:B------:R-:W-:-:S04]  /*1220*/  DADD R18, R18, -1 ;  /* 0xbff0000012127429 */ /* 0x000fc80000000000 */
[----:B------:R-:W0:Y:S02]  /*1230*/  MUFU.RCP64H R17, R21 ;  /* 0x0000001500117308 */ /* 0x000e240000001800 */
[----:B0-----:R-:W-:-:S08]  /*1240*/  DFMA R14, -R20, R16, 1 ;  /* 0x3ff00000140e742b */ /* 0x001fd00000000110 */
[----:B------:R-:W-:-:S08]  /*1250*/  DFMA R14, R14, R14, R14 ;  /* 0x0000000e0e0e722b */ /* 0x000fd0000000000e */
[----:B------:R-:W-:-:S08]  /*1260*/  DFMA R16, R16, R14, R16 ;  /* 0x0000000e1010722b */ /* 0x000fd00000000010 */
[----:B------:R-:W-:-:S08]  /*1270*/  DMUL R14, R18, R16 ;  /* 0x00000010120e7228 */ /* 0x000fd00000000000 */
[----:B------:R-:W-:-:S08]  /*1280*/  DFMA R14, R18, R16, R14 ;  /* 0x00000010120e722b */ /* 0x000fd0000000000e */
[----:B------:R-:W-:Y:S02]  /*1290*/  DADD R22, R18, -R14 ;  /* 0x0000000012167229 */ /* 0x000fe4000000080e */
[----:B------:R-:W-:-:S06]  /*12a0*/  DMUL R20, R14, R14 ;  /* 0x0000000e0e147228 */ /* 0x000fcc0000000000 */
[----:B------:R-:W-:-:S08]  /*12b0*/  DADD R22, R22, R22 ;  /* 0x0000000016167229 */ /* 0x000fd00000000016 */
[----:B------:R-:W-:Y:S01]  /*12c0*/  DFMA R18, R18, -R14, R22 ;  /* 0x8000000e1212722b */ /* 0x000fe20000000016 */
[----:B------:R-:W-:Y:S02]  /*12d0*/  IMAD.MOV.U32 R22, RZ, RZ, 0x41ad3b5a ;  /* 0x41ad3b5aff167424 */ /* 0x000fe400078e00ff */
[----:B------:R-:W-:-:S05]  /*12e0*/  IMAD.MOV.U32 R23, RZ, RZ, 0x3ed0f5d2 ;  /* 0x3ed0f5d2ff177424 */ /* 0x000fca00078e00ff */
[----:B------:R-:W-:Y:S02]  /*12f0*/  DMUL R16, R16, R18 ;  /* 0x0000001210107228 */ /* 0x000fe40000000000 */
[----:B------:R-:W-:Y:S01]  /*1300*/  DFMA R22, R20, UR4, R22 ;  /* 0x0000000414167c2b */ /* 0x000fe20008000016 */
[----:B------:R-:W-:Y:S01]  /*1310*/  UMOV UR4, 0x75488a3f ;  /* 0x75488a3f00047882 */ /* 0x000fe20000000000 */
[----:B------:R-:W-:-:S06]  /*1320*/  UMOV UR5, 0x3ef3b20a ;  /* 0x3ef3b20a00057882 */ /* 0x000fcc0000000000 */
[----:B------:R-:W-:Y:S01]  /*1330*/  DFMA R22, R20, R22, UR4 ;  /* 0x0000000414167e2b */ /* 0x000fe20008000016 */
        /* <DEDUP_REMOVED lines=14> */
[----:B------:R-:W-:-:S08]  /*1420*/  DFMA R18, R20, R22, UR4 ;  /* 0x0000000414127e2b */ /* 0x000fd00008000016 */
[----:B------:R-:W-:Y:S01]  /*1430*/  DADD R24, -R18, UR4 ;  /* 0x0000000412187e29 */ /* 0x000fe20008000100 */
[----:B------:R-:W-:Y:S01]  /*1440*/  UMOV UR4, 0xb9e7b0 ;  /* 0x00b9e7b000047882 */ /* 0x000fe20000000000 */
[----:B------:R-:W-:-:S06]  /*1450*/  UMOV UR5, 0x3c46a4cb ;  /* 0x3c46a4cb00057882 */ /* 0x000fcc0000000000 */
[----:B------:R-:W-:Y:S02]  /*1460*/  DFMA R20, R20, R22, R24 ;  /* 0x000000161414722b */ /* 0x000fe40000000018 */
[----:B------:R-:W-:Y:S01]  /*1470*/  DMUL R22, R14, R14 ;  /* 0x0000000e0e167228 */ /* 0x000fe20000000000 */
[----:B------:R-:W-:Y:S02]  /*1480*/  VIADD R25, R17, 0x100000 ;  /* 0x0010000011197836 */ /* 0x000fe40000000000 */
[----:B------:R-:W-:-:S03]  /*1490*/  IMAD.MOV.U32 R24, RZ, RZ, R16 ;  /* 0x000000ffff187224 */ /* 0x000fc600078e0010 */
[----:B------:R-:W-:Y:S01]  /*14a0*/  DADD R20, R20, -UR4 ;  /* 0x8000000414147e29 */ /* 0x000fe20008000000 */
[----:B------:R-:W-:Y:S01]  /*14b0*/  UMOV UR4, 0x80000000 ;  /* 0x8000000000047882 */ /* 0x000fe20000000000 */
[----:B------:R-:W-:Y:S01]  /*14c0*/  DFMA R26, R14, R14, -R22 ;  /* 0x0000000e0e1a722b */ /* 0x000fe20000000816 */
[----:B------:R-:W-:-:S07]  /*14d0*/  UMOV UR5, 0x43300000 ;  /* 0x4330000000057882 */ /* 0x000fce0000000000 */
[C---:B------:R-:W-:Y:S02]  /*14e0*/  DFMA R24, R14.reuse, R24, R26 ;  /* 0x000000180e18722b */ /* 0x040fe4000000001a */
[----:B------:R-:W-:-:S08]  /*14f0*/  DMUL R26, R14, R22 ;  /* 0x000000160e1a7228 */ /* 0x000fd00000000000 */
[----:B------:R-:W-:-:S08]  /*1500*/  DFMA R28, R14, R22, -R26 ;  /* 0x000000160e1c722b */ /* 0x000fd0000000081a */
[----:B------:R-:W-:Y:S02]  /*1510*/  DFMA R28, R16, R22, R28 ;  /* 0x00000016101c722b */ /* 0x000fe4000000001c */
[----:B------:R-:W-:-:S06]  /*1520*/  DADD R22, R18, R20 ;  /* 0x0000000012167229 */ /* 0x000fcc0000000014 */
[----:B------:R-:W-:Y:S02]  /*1530*/  DFMA R24, R14, R24, R28 ;  /* 0x000000180e18722b */ /* 0x000fe4000000001c */
[----:B------:R-:W-:-:S08]  /*1540*/  DADD R28, R18, -R22 ;  /* 0x00000000121c7229 */ /* 0x000fd00000000816 */
[----:B------:R-:W-:Y:S02]  /*1550*/  DADD R28, R20, R28 ;  /* 0x00000000141c7229 */ /* 0x000fe4000000001c */
[----:B------:R-:W-:-:S08]  /*1560*/  DMUL R20, R22, R26 ;  /* 0x0000001a16147228 */ /* 0x000fd00000000000 */
[----:B------:R-:W-:-:S08]  /*1570*/  DFMA R18, R22, R26, -R20 ;  /* 0x0000001a1612722b */ /* 0x000fd00000000814 */
[----:B------:R-:W-:-:S08]  /*1580*/  DFMA R18, R22, R24, R18 ;  /* 0x000000181612722b */ /* 0x000fd00000000012 */
[----:B------:R-:W-:-:S08]  /*1590*/  DFMA R28, R28, R26, R18 ;  /* 0x0000001a1c1c722b */ /* 0x000fd00000000012 */
[----:B------:R-:W-:-:S08]  /*15a0*/  DADD R22, R20, R28 ;  /* 0x0000000014167229 */ /* 0x000fd0000000001c */
[--C-:B------:R-:W-:Y:S02]  /*15b0*/  DADD R18, R14, R22.reuse ;  /* 0x000000000e127229 */ /* 0x100fe40000000016 */
[----:B------:R-:W-:-:S06]  /*15c0*/  DADD R20, R20, -R22 ;  /* 0x0000000014147229 */ /* 0x000fcc0000000816 */
[----:B------:R-:W-:Y:S02]  /*15d0*/  DADD R14, R14, -R18 ;  /* 0x000000000e0e7229 */ /* 0x000fe40000000812 */
[----:B------:R-:W-:-:S06]  /*15e0*/  DADD R20, R28, R20 ;  /* 0x000000001c147229 */ /* 0x000fcc0000000014 */
[----:B------:R-:W-:-:S08]  /*15f0*/  DADD R14, R22, R14 ;  /* 0x00000000160e7229 */ /* 0x000fd0000000000e */
[----:B------:R-:W-:Y:S01]  /*1600*/  DADD R14, R20, R14 ;  /* 0x00000000140e7229 */ /* 0x000fe2000000000e */
[C---:B------:R-:W-:Y:S02]  /*1610*/  VIADD R20, R6.reuse, 0xfffffc01 ;  /* 0xfffffc0106147836 */ /* 0x040fe40000000000 */
[----:B------:R-:W-:Y:S02]  /*1620*/  @P2 VIADD R20, R6, 0xfffffc02 ;  /* 0xfffffc0206142836 */ /* 0x000fe40000000000 */
[----:B------:R-:W-:-:S03]  /*1630*/  IMAD.SHL.U32 R6, R5, 0x2, RZ ;  /* 0x0000000205067824 */ /* 0x000fc600078e00ff */
[----:B------:R-:W-:Y:S01]  /*1640*/  DADD R22, R16, R14 ;  /* 0x0000000010167229 */ /* 0x000fe2000000000e */
[----:B------:R-:W-:Y:S01]  /*1650*/  LOP3.LUT R16, R20, 0x80000000, RZ, 0x3c, !PT ;  /* 0x8000000014107812 */ /* 0x000fe200078e3cff */
[----:B------:R-:W-:Y:S01]  /*1660*/  IMAD.MOV.U32 R17, RZ, RZ, 0x43300000 ;  /* 0x43300000ff117424 */ /* 0x000fe200078e00ff */
[----:B------:R-:W-:-:S05]  /*1670*/  ISETP.GT.U32.AND P0, PT, R6, -0x2000001, PT ;  /* 0xfdffffff0600780c */ /* 0x000fca0003f04070 */
[----:B------:R-:W-:Y:S02]  /*1680*/  DADD R20, R18, R22 ;  /* 0x0000000012147229 */ /* 0x000fe40000000016 */
[----:B------:R-:W-:Y:S01]  /*1690*/  DADD R16, R16, -UR4 ;  /* 0x8000000410107e29 */ /* 0x000fe20008000000 */
[----:B------:R-:W-:Y:S01]  /*16a0*/  UMOV UR4, 0xfefa39ef ;  /* 0xfefa39ef00047882 */ /* 0x000fe20000000000 */
[----:B------:R-:W-:-:S04]  /*16b0*/  UMOV UR5, 0x3fe62e42 ;  /* 0x3fe62e4200057882 */ /* 0x000fc80000000000 */
[--C-:B------:R-:W-:Y:S02]  /*16c0*/  DADD R18, R18, -R20.reuse ;  /* 0x0000000012127229 */ /* 0x100fe40000000814 */
[----:B------:R-:W-:-:S06]  /*16d0*/  DFMA R14, R16, UR4, R20 ;  /* 0x00000004100e7c2b */ /* 0x000fcc0008000014 */
[----:B------:R-:W-:Y:S02]  /*16e0*/  DADD R18, R22, R18 ;  /* 0x0000000016127229 */ /* 0x000fe40000000012 */
[----:B------:R-:W-:-:S08]  /*16f0*/  DFMA R24, R16, -UR4, R14 ;  /* 0x8000000410187c2b */ /* 0x000fd0000800000e */
[----:B------:R-:W-:Y:S01]  /*1700*/  DADD R24, -R20, R24 ;  /* 0x0000000014187229 */ /* 0x000fe20000000118 */
[----:B------:R-:W-:Y:S01]  /*1710*/  LOP3.LUT R21, R5, 0xff0fffff, RZ, 0xc0, !PT ;  /* 0xff0fffff05157812 */ /* 0x000fe200078ec0ff */
[----:B------:R-:W-:-:S03]  /*1720*/  IMAD.MOV.U32 R20, RZ, RZ, R4 ;  /* 0x000000ffff147224 */ /* 0x000fc600078e0004 */
[----:B------:R-:W-:-:S03]  /*1730*/  SEL R21, R21, R5, P0 ;  /* 0x0000000515157207 */ /* 0x000fc60000000000 */
[----:B------:R-:W-:-:S08]  /*1740*/  DADD R18, R18, -R24 ;  /* 0x0000000012127229 */ /* 0x000fd00000000818 */
[----:B------:R-:W-:-:S08]  /*1750*/  DFMA R16, R16, UR8, R18 ;  /* 0x0000000810107c2b */ /* 0x000fd00008000012 */
[----:B------:R-:W-:-:S08]  /*1760*/  DADD R18, R14, R16 ;  /* 0x000000000e127229 */ /* 0x000fd00000000010 */
[----:B------:R-:W-:Y:S02]  /*1770*/  DADD R14, R14, -R18 ;  /* 0x000000000e0e7229 */ /* 0x000fe40000000812 */
[----:B------:R-:W-:-:S06]  /*1780*/  DMUL R4, R18, R20 ;  /* 0x0000001412047228 */ /* 0x000fcc0000000000 */
[----:B------:R-:W-:Y:S02]  /*1790*/  DADD R14, R16, R14 ;  /* 0x00000000100e7229 */ /* 0x000fe4000000000e */
[----:B------:R-:W-:Y:S01]  /*17a0*/  DFMA R18, R18, R20, -R4 ;  /* 0x000000141212722b */ /* 0x000fe20000000804 */
[----:B------:R-:W-:Y:S02]  /*17b0*/  IMAD.MOV.U32 R16, RZ, RZ, 0x652b82fe ;  /* 0x652b82feff107424 */ /* 0x000fe400078e00ff */
[----:B------:R-:W-:-:S05]  /*17c0*/  IMAD.MOV.U32 R17, RZ, RZ, 0x3ff71547 ;  /* 0x3ff71547ff117424 */ /* 0x000fca00078e00ff */
[----:B------:R-:W-:-:S08]  /*17d0*/  DFMA R18, R14, R20, R18 ;  /* 0x000000140e12722b */ /* 0x000fd00000000012 */
[----:B------:R-:W-:-:S08]  /*17e0*/  DADD R14, R4, R18 ;  /* 0x00000000040e7229 */ /* 0x000fd00000000012 */
[----:B------:R-:W-:Y:S02]  /*17f0*/  DFMA R16, R14, R16, 6.75539944105574400000e+15 ;  /* 0x433800000e10742b */ /* 0x000fe40000000010 */
[----:B------:R-:W-:Y:S01]  /*1800*/  FSETP.GEU.AND P0, PT, |R15|, 4.1917929649353027344, PT ;  /* 0x4086232b0f00780b */ /* 0x000fe20003f0e200 */
[----:B------:R-:W-:-:S05]  /*1810*/  DADD R4, R4, -R14 ;  /* 0x0000000004047229 */ /* 0x000fca000000080e */
[----:B------:R-:W-:-:S03]  /*1820*/  DADD R20, R16, -6.75539944105574400000e+15 ;  /* 0xc338000010147429 */ /* 0x000fc60000000000 */
[----:B------:R-:W-:-:S05]  /*1830*/  DADD R18, R18, R4 ;  /* 0x0000000012127229 */ /* 0x000fca0000000004 */
[----:B------:R-:W-:Y:S01]  /*1840*/  DFMA R22, R20, -UR4, R14 ;  /* 0x8000000414167c2b */ /* 0x000fe2000800000e */
[----:B------:R-:W-:Y:S01]  /*1850*/  UMOV UR4, 0x3b39803f ;  /* 0x3b39803f00047882 */ /* 0x000fe20000000000 */
[----:B------:R-:W-:-:S06]  /*1860*/  UMOV UR5, 0x3c7abc9e ;  /* 0x3c7abc9e00057882 */ /* 0x000fcc0000000000 */
[----:B------:R-:W-:Y:S01]  /*1870*/  DFMA R20, R20, -UR4, R22 ;  /* 0x8000000414147c2b */ /* 0x000fe20008000016 */
[----:B------:R-:W-:Y:S01]  /*1880*/  UMOV UR4, 0x69ce2bdf ;  /* 0x69ce2bdf00047882 */ /* 0x000fe20000000000 */
[----:B------:R-:W-:Y:S01]  /*1890*/  IMAD.MOV.U32 R22, RZ, RZ, -0x35dec16 ;  /* 0xfca213eaff167424 */ /* 0x000fe200078e00ff */
[----:B------:R-:W-:Y:S01]  /*18a0*/  UMOV UR5, 0x3e5ade15 ;  /* 0x3e5ade1500057882 */ /* 0x000fe20000000000 */
[----:B------:R-:W-:-:S06]  /*18b0*/  IMAD.MOV.U32 R23, RZ, RZ, 0x3e928af3 ;  /* 0x3e928af3ff177424 */ /* 0x000fcc00078e00ff */
        /* <DEDUP_REMOVED lines=25> */
[----:B------:R-:W-:-:S08]  /*1a50*/  DFMA R22, R20, R22, 1 ;  /* 0x3ff000001416742b */ /* 0x000fd00000000016 */
[----:B------:R-:W-:-:S10]  /*1a60*/  DFMA R20, R20, R22, 1 ;  /* 0x3ff000001414742b */ /* 0x000fd40000000016 */
[----:B------:R-:W-:Y:S02]  /*1a70*/  IMAD R5, R16, 0x100000, R21 ;  /* 0x0010000010057824 */ /* 0x000fe400078e0215 */
[----:B------:R-:W-:Y:S01]  /*1a80*/  IMAD.MOV.U32 R4, RZ, RZ, R20 ;  /* 0x000000ffff047224 */ /* 0x000fe200078e0014 */
[----:B------:R-:W-:Y:S06]  /*1a90*/  @!P0 BRA `(.L_x_21) ;  /* 0x0000000000308947 */ /* 0x000fec0003800000 */
[----:B------:R-:W-:Y:S01]  /*1aa0*/  FSETP.GEU.AND P2, PT, |R15|, 4.2275390625, PT ;  /* 0x408748000f00780b */ /* 0x000fe20003f4e200 */
[C---:B------:R-:W-:Y:S02]  /*1ab0*/  DADD R22, R14.reuse, +INF ;  /* 0x7ff000000e167429 */ /* 0x040fe40000000000 */
[----:B------:R-:W-:-:S08]  /*1ac0*/  DSETP.GEU.AND P0, PT, R14, RZ, PT ;  /* 0x000000ff0e00722a */ /* 0x000fd00003f0e000 */
[----:B------:R-:W-:Y:S02]  /*1ad0*/  FSEL R5, R23, RZ, P0 ;  /* 0x000000ff17057208 */ /* 0x000fe40000000000 */
[----:B------:R-:W-:-:S04]  /*1ae0*/  @!P2 LEA.HI R4, R16, R16, RZ, 0x1 ;  /* 0x000000101004a211 */ /* 0x000fc800078f08ff */
[----:B------:R-:W-:Y:S02]  /*1af0*/  @!P2 SHF.R.S32.HI R15, RZ, 0x1, R4 ;  /* 0x00000001ff0fa819 */ /* 0x000fe40000011404 */
[----:B------:R-:W-:-:S03]  /*1b00*/  FSEL R4, R22, RZ, P0 ;  /* 0x000000ff16047208 */ /* 0x000fc60000000000 */
[----:B------:R-:W-:Y:S02]  /*1b10*/  @!P2 IMAD.IADD R14, R16, 0x1, -R15 ;  /* 0x00000001100ea824 */ /* 0x000fe400078e0a0f */
[----:B------:R-:W-:-:S03]  /*1b20*/  @!P2 IMAD R21, R15, 0x100000, R21 ;  /* 0x001000000f15a824 */ /* 0x000fc600078e0215 */
[----:B------:R-:W-:Y:S01]  /*1b30*/  @!P2 LEA R15, R14, 0x3ff00000, 0x14 ;  /* 0x3ff000000e0fa811 */ /* 0x000fe200078ea0ff */
[----:B------:R-:W-:-:S06]  /*1b40*/  @!P2 IMAD.MOV.U32 R14, RZ, RZ, RZ ;  /* 0x000000ffff0ea224 */ /* 0x000fcc00078e00ff */
[----:B------:R-:W-:-:S11]  /*1b50*/  @!P2 DMUL R4, R20, R14 ;  /* 0x0000000e1404a228 */ /* 0x000fd60000000000 */
.L_x_21:
[----:B------:R-:W-:Y:S01]  /*1b60*/  DFMA R18, R18, R4, R4 ;  /* 0x000000041212722b */ /* 0x000fe20000000004 */
[----:B------:R-:W-:Y:S01]  /*1b70*/  IMAD.MOV.U32 R14, RZ, RZ, R0 ;  /* 0x000000ffff0e7224 */ /* 0x000fe200078e0000 */
[----:B------:R-:W-:Y:S01]  /*1b80*/  DSETP.NEU.AND P0, PT, |R4|, +INF , PT ;  /* 0x7ff000000400742a */ /* 0x000fe20003f0d200 */
[----:B------:R-:W-:-:S07]  /*1b90*/  IMAD.MOV.U32 R15, RZ, RZ, 0x0 ;  /* 0x00000000ff0f7424 */ /* 0x000fce00078e00ff */
[----:B------:R-:W-:Y:S02]  /*1ba0*/  FSEL R4, R4, R18, !P0 ;  /* 0x0000001204047208 */ /* 0x000fe40004000000 */
[----:B------:R-:W-:Y:S01]  /*1bb0*/  FSEL R5, R5, R19, !P0 ;  /* 0x0000001305057208 */ /* 0x000fe20004000000 */
[----:B------:R-:W-:Y:S06]  /*1bc0*/  RET.REL.NODEC R14 `(_Z18update_last_weightPdS_S_iibii) ;  /* 0xffffffe40e0c7950 */ /* 0x000fec0003c3ffff */
.L_x_22:
        /* <DEDUP_REMOVED lines=11> */
.L_x_35:


//--------------------- .text._Z18update_temp_weightPdS_S_Piiib --------------------------
	.section	.text._Z18update_temp_weightPdS_S_Piiib,"ax",@progbits
	.align	128
        .global         _Z18update_temp_weightPdS_S_Piiib
        .type           _Z18update_temp_weightPdS_S_Piiib,@function
        .size           _Z18update_temp_weightPdS_S_Piiib,(.L_x_36 - _Z18update_temp_weightPdS_S_Piiib)
        .other          _Z18update_temp_weightPdS_S_Piiib,@"STO_CUDA_ENTRY STV_DEFAULT"
_Z18update_temp_weightPdS_S_Piiib:
.text._Z18update_temp_weightPdS_S_Piiib:
        /* <DEDUP_REMOVED lines=16> */
[----:B-1----:R-:W-:-:S04]  /*0100*/  VIADD R6, R0, 0xffffffe ;  /* 0x0ffffffe00067836 */ /* 0x002fc80000000000 */
[----:B------:R1:W2:Y:S02]  /*0110*/  F2I.FTZ.U32.TRUNC.NTZ R7, R6 ;  /* 0x0000000600077305 */ /* 0x0002a4000021f000 */
[----:B-1----:R-:W-:Y:S02]  /*0120*/  IMAD.MOV.U32 R6, RZ, RZ, RZ ;  /* 0x000000ffff067224 */ /* 0x002fe400078e00ff */
[----:B--2---:R-:W-:-:S04]  /*0130*/  IMAD.MOV R4, RZ, RZ, -R7 ;  /* 0x000000ffff047224 */ /* 0x004fc800078e0a07 */
[----:B------:R-:W-:Y:S01]  /*0140*/  IMAD R9, R4, R3, RZ ;  /* 0x0000000304097224 */ /* 0x000fe200078e02ff */
[----:B------:R-:W-:-:S03]  /*0150*/  IABS R4, R5 ;  /* 0x0000000500047213 */ /* 0x000fc60000000000 */
[----:B------:R-:W-:-:S06]  /*0160*/  IMAD.HI.U32 R7, R7, R9, R6 ;  /* 0x0000000907077227 */ /* 0x000fcc00078e0006 */
[----:B------:R-:W-:-:S04]  /*0170*/  IMAD.HI.U32 R7, R7, R4, RZ ;  /* 0x0000000407077227 */ /* 0x000fc800078e00ff */
[----:B------:R-:W-:-:S04]  /*0180*/  IMAD.MOV R0, RZ, RZ, -R7 ;  /* 0x000000ffff007224 */ /* 0x000fc800078e0a07 */
[----:B------:R-:W-:-:S05]  /*0190*/  IMAD R0, R3, R0, R4 ;  /* 0x0000000003007224 */ /* 0x000fca00078e0204 */
[----:B------:R-:W-:-:S13]  /*01a0*/  ISETP.GT.U32.AND P1, PT, R3, R0, PT ;  /* 0x000000000300720c */ /* 0x000fda0003f24070 */
[----:B------:R-:W-:Y:S02]  /*01b0*/  @!P1 IMAD.IADD R0, R0, 0x1, -R3 ;  /* 0x0000000100009824 */ /* 0x000fe400078e0a03 */
[----:B------:R-:W-:Y:S01]  /*01c0*/  @!P1 VIADD R7, R7, 0x1 ;  /* 0x0000000107079836 */ /* 0x000fe20000000000 */
[----:B------:R-:W-:Y:S02]  /*01d0*/  ISETP.NE.AND P1, PT, R2, RZ, PT ;  /* 0x000000ff0200720c */ /* 0x000fe40003f25270 */
[----:B------:R-:W-:Y:S02]  /*01e0*/  ISETP.GE.U32.AND P0, PT, R0, R3, PT ;  /* 0x000000030000720c */ /* 0x000fe40003f06070 */
[----:B------:R-:W-:-:S04]  /*01f0*/  LOP3.LUT R0, R5, R2, RZ, 0x3c, !PT ;  /* 0x0000000205007212 */ /* 0x000fc800078e3cff */
[----:B------:R-:W-:-:S07]  /*0200*/  ISETP.GE.AND P2, PT, R0, RZ, PT ;  /* 0x000000ff0000720c */ /* 0x000fce0003f46270 */
[----:B------:R-:W-:-:S04]  /*0210*/  @P0 VIADD R7, R7, 0x1 ;  /* 0x0000000107070836 */ /* 0x000fc80000000000 */
[----:B------:R-:W-:-:S04]  /*0220*/  IMAD.MOV.U32 R13, RZ, RZ, R7 ;  /* 0x000000ffff0d7224 */ /* 0x000fc800078e0007 */
[----:B------:R-:W-:Y:S01]  /*0230*/  @!P2 IMAD.MOV R13, RZ, RZ, -R13 ;  /* 0x000000ffff0da224 */ /* 0x000fe200078e0a0d */
[----:B------:R-:W-:-:S05]  /*0240*/  @!P1 LOP3.LUT R13, RZ, R2, RZ, 0x33, !PT ;  /* 0x00000002ff0d9212 */ /* 0x000fca00078e33ff */
[----:B------:R-:W-:-:S04]  /*0250*/  IMAD.MOV R0, RZ, RZ, -R13 ;  /* 0x000000ffff007224 */ /* 0x000fc800078e0a0d */
[----:B------:R-:W-:Y:S01]  /*0260*/  IMAD R15, R2, R0, R5 ;  /* 0x00000000020f7224 */ /* 0x000fe200078e0205 */
[----:B0-----:R-:W-:Y:S06]  /*0270*/  BRA.U !UP0, `(.L_x_23) ;  /* 0x00000001083c7547 */ /* 0x001fec000b800000 */
[----:B------:R-:W0:Y:S08]  /*0280*/  LDC.64 R6, c[0x0][0x398] ;  /* 0x0000e600ff067b82 */ /* 0x000e300000000a00 */
[----:B------:R-:W1:Y:S08]  /*0290*/  LDC.64 R8, c[0x0][0x388] ;  /* 0x0000e200ff087b82 */ /* 0x000e700000000a00 */
[----:B------:R-:W2:Y:S01]  /*02a0*/  LDC.64 R10, c[0x0][0x390] ;  /* 0x0000e400ff0a7b82 */ /* 0x000ea20000000a00 */
[----:B0-----:R-:W-:-:S06]  /*02b0*/  IMAD.WIDE R6, R13, 0x4, R6 ;  /* 0x000000040d067825 */ /* 0x001fcc00078e0206 */
[----:B------:R-:W3:Y:S02]  /*02c0*/  LDG.E R7, desc[UR4][R6.64] ;  /* 0x0000000406077981 */ /* 0x000ee4000c1e1900 */
[----:B---3--:R-:W-:Y:S02]  /*02d0*/  IMAD R13, R7, R2, R15 ;  /* 0x00000002070d7224 */ /* 0x008fe400078e020f */
[----:B-1----:R-:W-:-:S04]  /*02e0*/  IMAD.WIDE R2, R15, 0x8, R8 ;  /* 0x000000080f027825 */ /* 0x002fc800078e0208 */
[----:B--2---:R-:W-:Y:S02]  /*02f0*/  IMAD.WIDE R8, R13, 0x8, R10 ;  /* 0x000000080d087825 */ /* 0x004fe400078e020a */
[----:B------:R-:W2:Y:S01]  /*0300*/  LDG.E.64 R2, desc[UR4][R2.64] ;  /* 0x0000000402027981 */ /* 0x000ea2000c1e1b00 */
[----:B------:R-:W0:Y:S03]  /*0310*/  LDC.64 R12, c[0x0][0x380] ;  /* 0x0000e000ff0c7b82 */ /* 0x000e260000000a00 */
[----:B------:R-:W2:Y:S01]  /*0320*/  LDG.E.64 R8, desc[UR4][R8.64] ;  /* 0x0000000408087981 */ /* 0x000ea2000c1e1b00 */
[----:B0-----:R-:W-:Y:S01]  /*0330*/  IMAD.WIDE R4, R5, 0x8, R12 ;  /* 0x0000000805047825 */ /* 0x001fe200078e020c */
[----:B--2---:R-:W-:-:S07]  /*0340*/  DMUL R10, R2, R8 ;  /* 0x00000008020a7228 */ /* 0x004fce0000000000 */
[----:B------:R-:W-:Y:S01]  /*0350*/  STG.E.64 desc[UR4][R4.64], R10 ;  /* 0x0000000a04007986 */ /* 0x000fe2000c101b04 */
[----:B------:R-:W-:Y:S05]  /*0360*/  EXIT ;  /* 0x000000000000794d */ /* 0x000fea0003800000 */
.L_x_23:
[----:B------:R-:W0:Y:S02]  /*0370*/  LDC.64 R6, c[0x0][0x398] ;  /* 0x0000e600ff067b82 */ /* 0x000e240000000a00 */
[----:B0-----:R-:W-:-:S06]  /*0380*/  IMAD.WIDE R12, R13, 0x4, R6 ;  /* 0x000000040d0c7825 */ /* 0x001fcc00078e0206 */
[----:B------:R-:W0:Y:S01]  /*0390*/  LDC.64 R6, c[0x0][0x390] ;  /* 0x0000e400ff067b82 */ /* 0x000e220000000a00 */
[----:B------:R-:W2:Y:S02]  /*03a0*/  LDG.E R13, desc[UR4][R12.64] ;  /* 0x000000040c0d7981 */ /* 0x000ea4000c1e1900 */
[----:B--2---:R-:W-:-:S04]  /*03b0*/  IMAD R3, R13, R2, R15 ;  /* 0x000000020d037224 */ /* 0x004fc800078e020f */
[----:B0-----:R-:W-:Y:S02]  /*03c0*/  IMAD.WIDE R6, R3, 0x8, R6 ;  /* 0x0000000803067825 */ /* 0x001fe400078e0206 */
[----:B------:R-:W0:Y:S04]  /*03d0*/  LDC.64 R2, c[0x0][0x388] ;  /* 0x0000e200ff027b82 */ /* 0x000e280000000a00 */
[----:B------:R-:W2:Y:S01]  /*03e0*/  LDG.E.64 R6, desc[UR4][R6.64] ;  /* 0x0000000406067981 */ /* 0x000ea2000c1e1b00 */
[----:B0-----:R-:W-:-:S06]  /*03f0*/  IMAD.WIDE R8, R15, 0x8, R2 ;  /* 0x000000080f087825 */ /* 0x001fcc00078e0202 */
[----:B------:R-:W3:Y:S01]  /*0400*/  LDG.E.64 R8, desc[UR4][R8.64] ;  /* 0x0000000408087981 */ /* 0x000ee2000c1e1b00 */
[----:B------:R-:W-:Y:S01]  /*0410*/  IMAD.MOV.U32 R2, RZ, RZ, 0x1 ;  /* 0x00000001ff027424 */ /* 0x000fe200078e00ff */
[----:B------:R-:W-:Y:S01]  /*0420*/  BSSY.RECONVERGENT B0, `(.L_x_24) ;  /* 0x0000012000007945 */ /* 0x000fe20003800200 */
[----:B--2---:R-:W0:Y:S04]  /*0430*/  MUFU.RCP64H R3, R7 ;  /* 0x0000000700037308 */ /* 0x004e280000001800 */
[----:B0-----:R-:W-:-:S08]  /*0440*/  DFMA R10, -R6, R2, 1 ;  /* 0x3ff00000060a742b */ /* 0x001fd00000000102 */
[----:B------:R-:W-:Y:S01]  /*0450*/  DFMA R10, R10, R10, R10 ;  /* 0x0000000a0a0a722b */ /* 0x000fe2000000000a */
[----:B---3--:R-:W-:-:S07]  /*0460*/  FSETP.GEU.AND P1, PT, |R9|, 6.5827683646048100446e-37, PT ;  /* 0x036000000900780b */ /* 0x008fce0003f2e200 */
[----:B------:R-:W-:-:S08]  /*0470*/  DFMA R10, R2, R10, R2 ;  /* 0x0000000a020a722b */ /* 0x000fd00000000002 */
[----:B------:R-:W-:-:S08]  /*0480*/  DFMA R2, -R6, R10, 1 ;  /* 0x3ff000000602742b */ /* 0x000fd0000000010a */
[----:B------:R-:W-:-:S08]  /*0490*/  DFMA R2, R10, R2, R10 ;  /* 0x000000020a02722b */ /* 0x000fd0000000000a */
[----:B------:R-:W-:-:S08]  /*04a0*/  DMUL R10, R8, R2 ;  /* 0x00000002080a7228 */ /* 0x000fd00000000000 */
[----:B------:R-:W-:-:S08]  /*04b0*/  DFMA R12, -R6, R10, R8 ;  /* 0x0000000a060c722b */ /* 0x000fd00000000108 */
[----:B------:R-:W-:-:S10]  /*04c0*/  DFMA R2, R2, R12, R10 ;  /* 0x0000000c0202722b */ /* 0x000fd4000000000a */
[----:B------:R-:W-:-:S05]  /*04d0*/  FFMA R0, RZ, R7, R3 ;  /* 0x00000007ff007223 */ /* 0x000fca0000000003 */
[----:B------:R-:W-:-:S13]  /*04e0*/  FSETP.GT.AND P0, PT, |R0|, 1.469367938527859385e-39, PT ;  /* 0x001000000000780b */ /* 0x000fda0003f04200 */
[----:B------:R-:W-:Y:S05]  /*04f0*/  @P0 BRA P1, `(.L_x_25) ;  /* 0x0000000000100947 */ /* 0x000fea0000800000 */
[----:B------:R-:W-:-:S07]  /*0500*/  MOV R0, 0x520 ;  /* 0x0000052000007802 */ /* 0x000fce0000000f00 */
[----:B------:R-:W-:Y:S05]  /*0510*/  CALL.REL.NOINC `($__internal_1_$__cuda_sm20_div_rn_f64_full) ;  /* 0x00000000001c7944 */ /* 0x000fea0003c00000 */
[----:B------:R-:W-:Y:S01]  /*0520*/  IMAD.MOV.U32 R2, RZ, RZ, R12 ;  /* 0x000000ffff027224 */ /* 0x000fe200078e000c */
[----:B------:R-:W-:-:S07]  /*0530*/  MOV R3, R13 ;  /* 0x0000000d00037202 */ /* 0x000fce0000000f00 */
.L_x_25:
[----:B------:R-:W-:Y:S05]  /*0540*/  BSYNC.RECONVERGENT B0 ;  /* 0x0000000000007941 */ /* 0x000fea0003800200 */
.L_x_24:
[----:B------:R-:W0:Y:S02]  /*0550*/  LDC.64 R6, c[0x0][0x380] ;  /* 0x0000e000ff067b82 */ /* 0x000e240000000a00 */
[----:B0-----:R-:W-:-:S05]  /*0560*/  IMAD.WIDE R6, R5, 0x8, R6 ;  /* 0x0000000805067825 */ /* 0x001fca00078e0206 */
[----:B------:R-:W-:Y:S01]  /*0570*/  STG.E.64 desc[UR4][R6.64], R2 ;  /* 0x0000000206007986 */ /* 0x000fe2000c101b04 */
[----:B------:R-:W-:Y:S05]  /*0580*/  EXIT ;  /* 0x000000000000794d */ /* 0x000fea0003800000 */
        .weak           $__internal_1_$__cuda_sm20_div_rn_f64_full
        .type           $__internal_1_$__cuda_sm20_div_rn_f64_full,@function
        .size           $__internal_1_$__cuda_sm20_div_rn_f64_full,(.L_x_36 - $__internal_1_$__cuda_sm20_div_rn_f64_full)
$__internal_1_$__cuda_sm20_div_rn_f64_full:
[C---:B------:R-:W-:Y:S01]  /*0590*/  FSETP.GEU.AND P0, PT, |R7|.reuse, 1.469367938527859385e-39, PT ;  /* 0x001000000700780b */ /* 0x040fe20003f0e200 */
[----:B------:R-:W-:Y:S01]  /*05a0*/  IMAD.MOV.U32 R14, RZ, RZ, 0x1 ;  /* 0x00000001ff0e7424 */ /* 0x000fe200078e00ff */
[----:B------:R-:W-:Y:S01]  /*05b0*/  LOP3.LUT R2, R7, 0x800fffff, RZ, 0xc0, !PT ;  /* 0x800fffff07027812 */ /* 0x000fe200078ec0ff */
[----:B------:R-:W-:Y:S01]  /*05c0*/  IMAD.MOV.U32 R12, RZ, RZ, 0x1ca00000 ;  /* 0x1ca00000ff0c7424 */ /* 0x000fe200078e00ff */
[C---:B------:R-:W-:Y:S01]  /*05d0*/  FSETP.GEU.AND P2, PT, |R9|.reuse, 1.469367938527859385e-39, PT ;  /* 0x001000000900780b */ /* 0x040fe20003f4e200 */
[----:B------:R-:W-:Y:S01]  /*05e0*/  BSSY.RECONVERGENT B1, `(.L_x_26) ;  /* 0x0000053000017945 */ /* 0x000fe20003800200 */
[----:B------:R-:W-:Y:S01]  /*05f0*/  LOP3.LUT R3, R2, 0x3ff00000, RZ, 0xfc, !PT ;  /* 0x3ff0000002037812 */ /* 0x000fe200078efcff */
[----:B------:R-:W-:Y:S01]  /*0600*/  IMAD.MOV.U32 R2, RZ, RZ, R6 ;  /* 0x000000ffff027224 */ /* 0x000fe200078e0006 */
[----:B------:R-:W-:Y:S02]  /*0610*/  LOP3.LUT R4, R9, 0x7ff00000, RZ, 0xc0, !PT ;  /* 0x7ff0000009047812 */ /* 0x000fe400078ec0ff */
[----:B------:R-:W-:-:S03]  /*0620*/  LOP3.LUT R13, R7, 0x7ff00000, RZ, 0xc0, !PT ;  /* 0x7ff00000070d7812 */ /* 0x000fc600078ec0ff */
[----:B------:R-:W-:Y:S01]  /*0630*/  @!P0 DMUL R2, R6, 8.98846567431157953865e+307 ;  /* 0x7fe0000006028828 */ /* 0x000fe20000000000 */
[C---:B------:R-:W-:Y:S01]  /*0640*/  ISETP.GE.U32.AND P1, PT, R4.reuse, R13, PT ;  /* 0x0000000d0400720c */ /* 0x040fe20003f26070 */
[----:B------:R-:W-:Y:S02]  /*0650*/  IMAD.MOV.U32 R21, RZ, RZ, R4 ;  /* 0x000000ffff157224 */ /* 0x000fe400078e0004 */
[----:B------:R-:W-:Y:S01]  /*0660*/  @!P2 LOP3.LUT R17, R7, 0x7ff00000, RZ, 0xc0, !PT ;  /* 0x7ff000000711a812 */ /* 0x000fe200078ec0ff */
[----:B------:R-:W-:Y:S01]  /*0670*/  @!P2 IMAD.MOV.U32 R16, RZ, RZ, RZ ;  /* 0x000000ffff10a224 */ /* 0x000fe200078e00ff */
[----:B------:R-:W0:Y:S01]  /*0680*/  MUFU.RCP64H R15, R3 ;  /* 0x00000003000f7308 */ /* 0x000e220000001800 */
[----:B------:R-:W-:Y:S01]  /*0690*/  IMAD.MOV.U32 R20, RZ, RZ, R13 ;  /* 0x000000ffff147224 */ /* 0x000fe200078e000d */
[----:B------:R-:W-:Y:S02]  /*06a0*/  @!P2 ISETP.GE.U32.AND P3, PT, R4, R17, PT ;  /* 0x000000110400a20c */ /* 0x000fe40003f66070 */
[----:B------:R-:W-:-:S02]  /*06b0*/  @!P0 LOP3.LUT R20, R3, 0x7ff00000, RZ, 0xc0, !PT ;  /* 0x7ff0000003148812 */ /* 0x000fc400078ec0ff */
[----:B------:R-:W-:Y:S02]  /*06c0*/  @!P2 SEL R17, R12, 0x63400000, !P3 ;  /* 0x634000000c11a807 */ /* 0x000fe40005800000 */
[----:B------:R-:W-:Y:S02]  /*06d0*/  IADD3 R22, PT, PT, R20, -0x1, RZ ;  /* 0xffffffff14167810 */ /* 0x000fe40007ffe0ff */
[----:B------:R-:W-:-:S04]  /*06e0*/  @!P2 LOP3.LUT R17, R17, 0x80000000, R9, 0xf8, !PT ;  /* 0x800000001111a812 */ /* 0x000fc800078ef809 */
[----:B------:R-:W-:Y:S01]  /*06f0*/  @!P2 LOP3.LUT R17, R17, 0x100000, RZ, 0xfc, !PT ;  /* 0x001000001111a812 */ /* 0x000fe200078efcff */
[----:B0-----:R-:W-:-:S08]  /*0700*/  DFMA R10, R14, -R2, 1 ;  /* 0x3ff000000e0a742b */ /* 0x001fd00000000802 */
[----:B------:R-:W-:-:S08]  /*0710*/  DFMA R10, R10, R10, R10 ;  /* 0x0000000a0a0a722b */ /* 0x000fd0000000000a */
[----:B------:R-:W-:Y:S01]  /*0720*/  DFMA R14, R14, R10, R14 ;  /* 0x0000000a0e0e722b */ /* 0x000fe2000000000e */
[----:B------:R-:W-:Y:S01]  /*0730*/  SEL R11, R12, 0x63400000, !P1 ;  /* 0x634000000c0b7807 */ /* 0x000fe20004800000 */
[----:B------:R-:W-:-:S03]  /*0740*/  IMAD.MOV.U32 R10, RZ, RZ, R8 ;  /* 0x000000ffff0a7224 */ /* 0x000fc600078e0008 */
[----:B------:R-:W-:-:S03]  /*0750*/  LOP3.LUT R11, R11, 0x800fffff, R9, 0xf8, !PT ;  /* 0x800fffff0b0b7812 */ /* 0x000fc600078ef809 */
[----:B------:R-:W-:-:S03]  /*0760*/  DFMA R18, R14, -R2, 1 ;  /* 0x3ff000000e12742b */ /* 0x000fc60000000802 */
[----:B------:R-:W-:-:S05]  /*0770*/  @!P2 DFMA R10, R10, 2, -R16 ;  /* 0x400000000a0aa82b */ /* 0x000fca0000000810 */
[----:B------:R-:W-:-:S05]  /*0780*/  DFMA R14, R14, R18, R14 ;  /* 0x000000120e0e722b */ /* 0x000fca000000000e */
[----:B------:R-:W-:-:S03]  /*0790*/  @!P2 LOP3.LUT R21, R11, 0x7ff00000, RZ, 0xc0, !PT ;  /* 0x7ff000000b15a812 */ /* 0x000fc600078ec0ff */
[----:B------:R-:W-:Y:S02]  /*07a0*/  DMUL R16, R14, R10 ;  /* 0x0000000a0e107228 */ /* 0x000fe40000000000 */
[----:B------:R-:W-:-:S05]  /*07b0*/  VIADD R13, R21, 0xffffffff ;  /* 0xffffffff150d7836 */ /* 0x000fca0000000000 */
[----:B------:R-:W-:Y:S01]  /*07c0*/  ISETP.GT.U32.AND P0, PT, R13, 0x7feffffe, PT ;  /* 0x7feffffe0d00780c */ /* 0x000fe20003f04070 */
[----:B------:R-:W-:-:S03]  /*07d0*/  DFMA R18, R16, -R2, R10 ;  /* 0x800000021012722b */ /* 0x000fc6000000000a */
[----:B------:R-:W-:-:S05]  /*07e0*/  ISETP.GT.U32.OR P0, PT, R22, 0x7feffffe, P0 ;  /* 0x7feffffe1600780c */ /* 0x000fca0000704470 */
[----:B------:R-:W-:-:S08]  /*07f0*/  DFMA R14, R14, R18, R16 ;  /* 0x000000120e0e722b */ /* 0x000fd00000000010 */
[----:B------:R-:W-:Y:S05]  /*0800*/  @P0 BRA `(.L_x_27) ;  /* 0x00000000006c0947 */ /* 0x000fea0003800000 */
[----:B------:R-:W-:-:S04]  /*0810*/  LOP3.LUT R9, R7, 0x7ff00000, RZ, 0xc0, !PT ;  /* 0x7ff0000007097812 */ /* 0x000fc800078ec0ff */
[CC--:B------:R-:W-:Y:S02]  /*0820*/  VIADDMNMX R8, R4.reuse, -R9.reuse, 0xb9600000, !PT ;  /* 0xb960000004087446 */ /* 0x0c0fe40007800909 */
[----:B------:R-:W-:Y:S02]  /*0830*/  ISETP.GE.U32.AND P0, PT, R4, R9, PT ;  /* 0x000000090400720c */ /* 0x000fe40003f06070 */
[----:B------:R-:W-:Y:S02]  /*0840*/  VIMNMX R8, PT, PT, R8, 0x46a00000, PT ;  /* 0x46a0000008087848 */ /* 0x000fe40003fe0100 */
[----:B------:R-:W-:-:S05]  /*0850*/  SEL R9, R12, 0x63400000, !P0 ;  /* 0x634000000c097807 */ /* 0x000fca0004000000 */
[----:B------:R-:W-:Y:S02]  /*0860*/  IMAD.IADD R4, R8, 0x1, -R9 ;  /* 0x0000000108047824 */ /* 0x000fe400078e0a09 */
[----:B------:R-:W-:Y:S02]  /*0870*/  IMAD.MOV.U32 R8, RZ, RZ, RZ ;  /* 0x000000ffff087224 */ /* 0x000fe400078e00ff */
[----:B------:R-:W-:-:S06]  /*0880*/  VIADD R9, R4, 0x7fe00000 ;  /* 0x7fe0000004097836 */ /* 0x000fcc0000000000 */
[----:B------:R-:W-:-:S10]  /*0890*/  DMUL R12, R14, R8 ;  /* 0x000000080e0c7228 */ /* 0x000fd40000000000 */
[----:B------:R-:W-:-:S13]  /*08a0*/  FSETP.GTU.AND P0, PT, |R13|, 1.469367938527859385e-39, PT ;  /* 0x001000000d00780b */ /* 0x000fda0003f0c200 */
[----:B------:R-:W-:Y:S05]  /*08b0*/  @P0 BRA `(.L_x_28) ;  /* 0x0000000000940947 */ /* 0x000fea0003800000 */
[----:B------:R-:W-:Y:S01]  /*08c0*/  DFMA R2, R14, -R2, R10 ;  /* 0x800000020e02722b */ /* 0x000fe2000000000a */
[----:B------:R-:W-:-:S09]  /*08d0*/  IMAD.MOV.U32 R8, RZ, RZ, RZ ;  /* 0x000000ffff087224 */ /* 0x000fd200078e00ff */
[C---:B------:R-:W-:Y:S02]  /*08e0*/  FSETP.NEU.AND P0, PT, R3.reuse, RZ, PT ;  /* 0x000000ff0300720b */ /* 0x040fe40003f0d000 */
[----:B------:R-:W-:-:S04]  /*08f0*/  LOP3.LUT R7, R3, 0x80000000, R7, 0x48, !PT ;  /* 0x8000000003077812 */ /* 0x000fc800078e4807 */
[----:B------:R-:W-:-:S07]  /*0900*/  LOP3.LUT R9, R7, R9, RZ, 0xfc, !PT ;  /* 0x0000000907097212 */ /* 0x000fce00078efcff */
[----:B------:R-:W-:Y:S05]  /*0910*/  @!P0 BRA `(.L_x_28) ;  /* 0x00000000007c8947 */ /* 0x000fea0003800000 */
[----:B------:R-:W-:Y:S01]  /*0920*/  IMAD.MOV R3, RZ, RZ, -R4 ;  /* 0x000000ffff037224 */ /* 0x000fe200078e0a04 */
[----:B------:R-:W-:Y:S01]  /*0930*/  DMUL.RP R8, R14, R8 ;  /* 0x000000080e087228 */ /* 0x000fe20000008000 */
[----:B------:R-:W-:-:S06]  /*0940*/  IMAD.MOV.U32 R2, RZ, RZ, RZ ;  /* 0x000000ffff027224 */ /* 0x000fcc00078e00ff */
[----:B------:R-:W-:-:S03]  /*0950*/  DFMA R2, R12, -R2, R14 ;  /* 0x800000020c02722b */ /* 0x000fc6000000000e */
[----:B------:R-:W-:-:S03]  /*0960*/  LOP3.LUT R7, R9, R7, RZ, 0x3c, !PT ;  /* 0x0000000709077212 */ /* 0x000fc600078e3cff */
[----:B------:R-:W-:-:S04]  /*0970*/  IADD3 R2, PT, PT, -R4, -0x43300000, RZ ;  /* 0xbcd0000004027810 */ /* 0x000fc80007ffe1ff */
[----:B------:R-:W-:-:S04]  /*0980*/  FSETP.NEU.AND P0, PT, |R3|, R2, PT ;  /* 0x000000020300720b */ /* 0x000fc80003f0d200 */
[----:B------:R-:W-:Y:S02]  /*0990*/  FSEL R12, R8, R12, !P0 ;  /* 0x0000000c080c7208 */ /* 0x000fe40004000000 */
[----:B------:R-:W-:Y:S01]  /*09a0*/  FSEL R13, R7, R13, !P0 ;  /* 0x0000000d070d7208 */ /* 0x000fe20004000000 */
[----:B------:R-:W-:Y:S06]  /*09b0*/  BRA `(.L_x_28) ;  /* 0x0000000000547947 */ /* 0x000fec0003800000 */
.L_x_27:
[----:B------:R-:W-:-:S14]  /*09c0*/  DSETP.NAN.AND P0, PT, R8, R8, PT ;  /* 0x000000080800722a */ /* 0x000fdc0003f08000 */
[----:B------:R-:W-:Y:S05]  /*09d0*/  @P0 BRA `(.L_x_29) ;  /* 0x0000000000440947 */ /* 0x000fea0003800000 */
[----:B------:R-:W-:-:S14]  /*09e0*/  DSETP.NAN.AND P0, PT, R6, R6, PT ;  /* 0x000000060600722a */ /* 0x000fdc0003f08000 */
[----:B------:R-:W-:Y:S05]  /*09f0*/  @P0 BRA `(.L_x_30) ;  /* 0x0000000000300947 */ /* 0x000fea0003800000 */
[----:B------:R-:W-:Y:S01]  /*0a00*/  ISETP.NE.AND P0, PT, R21, R20, PT ;  /* 0x000000141500720c */ /* 0x000fe20003f05270 */
[----:B------:R-:W-:Y:S02]  /*0a10*/  IMAD.MOV.U32 R12, RZ, RZ, 0x0 ;  /* 0x00000000ff0c7424 */ /* 0x000fe400078e00ff */
[----:B------:R-:W-:-:S10]  /*0a20*/  IMAD.MOV.U32 R13, RZ, RZ, -0x80000 ;  /* 0xfff80000ff0d7424 */ /* 0x000fd400078e00ff */
[----:B------:R-:W-:Y:S05]  /*0a30*/  @!P0 BRA `(.L_x_28) ;  /* 0x0000000000348947 */ /* 0x000fea0003800000 */
[----:B------:R-:W-:Y:S02]  /*0a40*/  ISETP.NE.AND P0, PT, R21, 0x7ff00000, PT ;  /* 0x7ff000001500780c */ /* 0x000fe40003f05270 */
[----:B------:R-:W-:Y:S02]  /*0a50*/  LOP3.LUT R13, R9, 0x80000000, R7, 0x48, !PT ;  /* 0x80000000090d7812 */ /* 0x000fe400078e4807 */
[----:B------:R-:W-:-:S13]  /*0a60*/  ISETP.EQ.OR P0, PT, R20, RZ, !P0 ;  /* 0x000000ff1400720c */ /* 0x000fda0004702670 */
[----:B------:R-:W-:Y:S02]  /*0a70*/  @P0 LOP3.LUT R2, R13, 0x7ff00000, RZ, 0xfc, !PT ;  /* 0x7ff000000d020812 */ /* 0x000fe400078efcff */
[----:B------:R-:W-:Y:S01]  /*0a80*/  @!P0 MOV R12, RZ ;  /* 0x000000ff000c8202 */ /* 0x000fe20000000f00 */
[----:B------:R-:W-:Y:S02]  /*0a90*/  @P0 IMAD.MOV.U32 R12, RZ, RZ, RZ ;  /* 0x000000ffff0c0224 */ /* 0x000fe400078e00ff */
[----:B------:R-:W-:Y:S01]  /*0aa0*/  @P0 IMAD.MOV.U32 R13, RZ, RZ, R2 ;  /* 0x000000ffff0d0224 */ /* 0x000fe200078e0002 */
[----:B------:R-:W-:Y:S06]  /*0ab0*/  BRA `(.L_x_28) ;  /* 0x0000000000147947 */ /* 0x000fec0003800000 */
.L_x_30:
[----:B------:R-:W-:Y:S01]  /*0ac0*/  LOP3.LUT R13, R7, 0x80000, RZ, 0xfc, !PT ;  /* 0x00080000070d7812 */ /* 0x000fe200078efcff */
[----:B------:R-:W-:Y:S01]  /*0ad0*/  IMAD.MOV.U32 R12, RZ, RZ, R6 ;  /* 0x000000ffff0c7224 */ /* 0x000fe200078e0006 */
[----:B------:R-:W-:Y:S06]  /*0ae0*/  BRA `(.L_x_28) ;  /* 0x0000000000087947 */ /* 0x000fec0003800000 */
.L_x_29:
[----:B------:R-:W-:Y:S01]  /*0af0*/  LOP3.LUT R13, R9, 0x80000, RZ, 0xfc, !PT ;  /* 0x00080000090d7812 */ /* 0x000fe200078efcff */
[----:B------:R-:W-:-:S07]  /*0b00*/  IMAD.MOV.U32 R12, RZ, RZ, R8 ;  /* 0x000000ffff0c7224 */ /* 0x000fce00078e0008 */
.L_x_28:
[----:B------:R-:W-:Y:S05]  /*0b10*/  BSYNC.RECONVERGENT B1 ;  /* 0x0000000000017941 */ /* 0x000fea0003800200 */
.L_x_26:
[----:B------:R-:W-:Y:S02]  /*0b20*/  IMAD.MOV.U32 R2, RZ, RZ, R0 ;  /* 0x000000ffff027224 */ /* 0x000fe400078e0000 */
[----:B------:R-:W-:-:S04]  /*0b30*/  IMAD.MOV.U32 R3, RZ, RZ, 0x0 ;  /* 0x00000000ff037424 */ /* 0x000fc800078e00ff */
[----:B------:R-:W-:Y:S05]  /*0b40*/  RET.REL.NODEC R2 `(_Z18update_temp_weightPdS_S_Piiib) ;  /* 0xfffffff4022c7950 */ /* 0x000fea0003c3ffff */
.L_x_31:
        /* <DEDUP_REMOVED lines=11> */
.L_x_36:


//--------------------- .text._Z18copy_from_operandsPdS_Piii --------------------------
	.section	.text._Z18copy_from_operandsPdS_Piii,"ax",@progbits
	.align	128
        .global         _Z18copy_from_operandsPdS_Piii
        .type           _Z18copy_from_operandsPdS_Piii,@function
        .size           _Z18copy_from_operandsPdS_Piii,(.L_x_41 - _Z18copy_from_operandsPdS_Piii)
        .other          _Z18copy_from_operandsPdS_Piii,@"STO_CUDA_ENTRY STV_DEFAULT"
_Z18copy_from_operandsPdS_Piii:
.text._Z18copy_from_operandsPdS_Piii:
        /* <DEDUP_REMOVED lines=10> */
[----:B------:R-:W0:Y:S03]  /*00a0*/  LDCU.64 UR4, c[0x0][0x358] ;  /* 0x00006b00ff0477ac */ /* 0x000e260008000a00 */
[----:B------:R-:W1:Y:S08]  /*00b0*/  I2F.RP R0, R9 ;  /* 0x0000000900007306 */ /* 0x000e700000209400 */
[----:B-1----:R-:W1:Y:S02]  /*00c0*/  MUFU.RCP R0, R0 ;  /* 0x0000000000007308 */ /* 0x002e640000001000 */
[----:B-1----:R-:W-:-:S06]  /*00d0*/  IADD3 R6, PT, PT, R0, 0xffffffe, RZ ;  /* 0x0ffffffe00067810 */ /* 0x002fcc0007ffe0ff */
[----:B------:R1:W2:Y:S02]  /*00e0*/  F2I.FTZ.U32.TRUNC.NTZ R7, R6 ;  /* 0x0000000600077305 */ /* 0x0002a4000021f000 */
[----:B-1----:R-:W-:Y:S01]  /*00f0*/  IMAD.MOV.U32 R6, RZ, RZ, RZ ;  /* 0x000000ffff067224 */ /* 0x002fe200078e00ff */
[----:B--2---:R-:W-:-:S05]  /*0100*/  IADD3 R4, PT, PT, RZ, -R7, RZ ;  /* 0x80000007ff047210 */ /* 0x004fca0007ffe0ff */
[----:B------:R-:W-:Y:S01]  /*0110*/  IMAD R3, R4, R9, RZ ;  /* 0x0000000904037224 */ /* 0x000fe200078e02ff */
[----:B------:R-:W-:-:S03]  /*0120*/  IABS R4, R5 ;  /* 0x0000000500047213 */ /* 0x000fc60000000000 */
[----:B------:R-:W-:-:S06]  /*0130*/  IMAD.HI.U32 R7, R7, R3, R6 ;  /* 0x0000000307077227 */ /* 0x000fcc00078e0006 */
[----:B------:R-:W-:Y:S02]  /*0140*/  IMAD.HI.U32 R3, R7, R4, RZ ;  /* 0x0000000407037227 */ /* 0x000fe400078e00ff */
[----:B------:R-:W1:Y:S03]  /*0150*/  LDC.64 R6, c[0x0][0x390] ;  /* 0x0000e400ff067b82 */ /* 0x000e660000000a00 */
[----:B------:R-:W-:-:S05]  /*0160*/  IADD3 R0, PT, PT, -R3, RZ, RZ ;  /* 0x000000ff03007210 */ /* 0x000fca0007ffe1ff */
[----:B------:R-:W-:-:S05]  /*0170*/  IMAD R0, R9, R0, R4 ;  /* 0x0000000009007224 */ /* 0x000fca00078e0204 */
[----:B------:R-:W-:-:S13]  /*0180*/  ISETP.GT.U32.AND P2, PT, R9, R0, PT ;  /* 0x000000000900720c */ /* 0x000fda0003f44070 */
[----:B------:R-:W-:Y:S01]  /*0190*/  @!P2 IMAD.IADD R0, R0, 0x1, -R9 ;  /* 0x000000010000a824 */ /* 0x000fe200078e0a09 */
[----:B------:R-:W-:Y:S02]  /*01a0*/  @!P2 IADD3 R3, PT, PT, R3, 0x1, RZ ;  /* 0x000000010303a810 */ /* 0x000fe40007ffe0ff */
[----:B------:R-:W-:Y:S02]  /*01b0*/  ISETP.NE.AND P2, PT, R2, RZ, PT ;  /* 0x000000ff0200720c */ /* 0x000fe40003f45270 */
[----:B------:R-:W-:Y:S02]  /*01c0*/  ISETP.GE.U32.AND P0, PT, R0, R9, PT ;  /* 0x000000090000720c */ /* 0x000fe40003f06070 */
[----:B------:R-:W-:Y:S01]  /*01d0*/  LOP3.LUT R0, R5, R2, RZ, 0x3c, !PT ;  /* 0x0000000205007212 */ /* 0x000fe200078e3cff */
[----:B------:R-:W2:Y:S03]  /*01e0*/  LDC.64 R8, c[0x0][0x388] ;  /* 0x0000e200ff087b82 */ /* 0x000ea60000000a00 */
[----:B------:R-:W-:-:S07]  /*01f0*/  ISETP.GE.AND P1, PT, R0, RZ, PT ;  /* 0x000000ff0000720c */ /* 0x000fce0003f26270 */
[----:B------:R-:W-:-:S06]  /*0200*/  @P0 VIADD R3, R3, 0x1 ;  /* 0x0000000103030836 */ /* 0x000fcc0000000000 */
[----:B------:R-:W-:Y:S02]  /*0210*/  @!P1 IADD3 R3, PT, PT, -R3, RZ, RZ ;  /* 0x000000ff03039210 */ /* 0x000fe40007ffe1ff */
[----:B------:R-:W-:-:S05]  /*0220*/  @!P2 LOP3.LUT R3, RZ, R2, RZ, 0x33, !PT ;  /* 0x00000002ff03a212 */ /* 0x000fca00078e33ff */
[----:B-1----:R-:W-:-:S06]  /*0230*/  IMAD.WIDE R6, R3, 0x4, R6 ;  /* 0x0000000403067825 */ /* 0x002fcc00078e0206 */
[----:B0-----:R-:W3:Y:S01]  /*0240*/  LDG.E R6, desc[UR4][R6.64] ;  /* 0x0000000406067981 */ /* 0x001ee2000c1e1900 */
[----:B------:R-:W-:-:S05]  /*0250*/  IADD3 R3, PT, PT, -R3, RZ, RZ ;  /* 0x000000ff03037210 */ /* 0x000fca0007ffe1ff */
[----:B------:R-:W-:-:S04]  /*0260*/  IMAD R3, R2, R3, R5 ;  /* 0x0000000302037224 */ /* 0x000fc800078e0205 */
[----:B---3--:R-:W-:-:S04]  /*0270*/  IMAD R3, R6, R2, R3 ;  /* 0x0000000206037224 */ /* 0x008fc800078e0203 */
[----:B--2---:R-:W-:Y:S02]  /*0280*/  IMAD.WIDE R2, R3, 0x8, R8 ;  /* 0x0000000803027825 */ /* 0x004fe400078e0208 */
[----:B------:R-:W0:Y:S04]  /*0290*/  LDC.64 R8, c[0x0][0x380] ;  /* 0x0000e000ff087b82 */ /* 0x000e280000000a00 */
[----:B------:R-:W2:Y:S01]  /*02a0*/  LDG.E.64 R2, desc[UR4][R2.64] ;  /* 0x0000000402027981 */ /* 0x000ea2000c1e1b00 */
[----:B0-----:R-:W-:-:S05]  /*02b0*/  IMAD.WIDE R4, R5, 0x8, R8 ;  /* 0x0000000805047825 */ /* 0x001fca00078e0208 */
[----:B--2---:R-:W-:Y:S01]  /*02c0*/  STG.E.64 desc[UR4][R4.64], R2 ;  /* 0x0000000204007986 */ /* 0x004fe2000c101b04 */
[----:B------:R-:W-:Y:S05]  /*02d0*/  EXIT ;  /* 0x000000000000794d */ /* 0x000fea0003800000 */
.L_x_32:
        /* <DEDUP_REMOVED lines=10> */
.L_x_41:


//--------------------- .text._Z20cuda_set_array_valuePdid --------------------------
	.section	.text._Z20cuda_set_array_valuePdid,"ax",@progbits
	.align	128
        .global         _Z20cuda_set_array_valuePdid
        .type           _Z20cuda_set_array_valuePdid,@function
        .size           _Z20cuda_set_array_valuePdid,(.L_x_42 - _Z20cuda_set_array_valuePdid)
        .other          _Z20cuda_set_array_valuePdid,@"STO_CUDA_ENTRY STV_DEFAULT"
_Z20cuda_set_array_valuePdid:
.text._Z20cuda_set_array_valuePdid:
[----:B------:R-:W-:Y:S01]  /*0000*/  LDC R1, c[0x0][0x37c] ;  /* 0x0000df00ff017b82 */ /* 0x000fe20000000800 */
[----:B------:R-:W0:Y:S07]  /*0010*/  S2R R0, SR_TID.X ;  /* 0x0000000000007919 */ /* 0x000e2e0000002100 */
[----:B------:R-:W0:Y:S01]  /*0020*/  S2UR UR4, SR_CTAID.X ;  /* 0x00000000000479c3 */ /* 0x000e220000002500 */
[----:B------:R-:W1:Y:S07]  /*0030*/  LDCU UR5, c[0x0][0x388] ;  /* 0x00007100ff0577ac */ /* 0x000e6e0008000800 */
[----:B------:R-:W0:Y:S02]  /*0040*/  LDC R7, c[0x0][0x360] ;  /* 0x0000d800ff077b82 */ /* 0x000e240000000800 */
[----:B0-----:R-:W-:-:S05]  /*0050*/  IMAD R7, R7, UR4, R0 ;  /* 0x0000000407077c24 */ /* 0x001fca000f8e0200 */
[----:B-1----:R-:W-:-:S13]  /*0060*/  ISETP.GE.AND P0, PT, R7, UR5, PT ;  /* 0x0000000507007c0c */ /* 0x002fda000bf06270 */
[----:B------:R-:W-:Y:S05]  /*0070*/  @P0 EXIT ;  /* 0x000000000000094d */ /* 0x000fea0003800000 */
[----:B------:R-:W0:Y:S01]  /*0080*/  LDC.64 R2, c[0x0][0x380] ;  /* 0x0000e000ff027b82 */ /* 0x000e220000000a00 */
[----:B------:R-:W1:Y:S07]  /*0090*/  LDCU.64 UR4, c[0x0][0x358] ;  /* 0x00006b00ff0477ac */ /* 0x000e6e0008000a00 */
[----:B------:R-:W1:Y:S01]  /*00a0*/  LDC.64 R4, c[0x0][0x390] ;  /* 0x0000e400ff047b82 */ /* 0x000e620000000a00 */
[----:B0-----:R-:W-:-:S05]  /*00b0*/  IMAD.WIDE R2, R7, 0x8, R2 ;  /* 0x0000000807027825 */ /* 0x001fca00078e0202 */
[----:B-1----:R-:W-:Y:S01]  /*00c0*/  STG.E.64 desc[UR4][R2.64], R4 ;  /* 0x0000000402007986 */ /* 0x002fe2000c101b04 */
[----:B------:R-:W-:Y:S05]  /*00d0*/  EXIT ;  /* 0x000000000000794d */ /* 0x000fea0003800000 */
.L_x_33:
        /* <DEDUP_REMOVED lines=10> */
.L_x_42:


//--------------------- .nv.shared.reserved.0     --------------------------
	.section	.nv.shared.reserved.0,"aw",@nobits
	.weak		__nv_reservedSMEM_offset_0_alias
	.size		__nv_reservedSMEM_offset_0_alias, 0, 64
	.other		__nv_reservedSMEM_offset_0_alias,@"STO_CUDA_RESERVED_SHARED STV_DEFAULT"
__nv_reservedSMEM_offset_0_alias:
	.zero		0
	.zero		64


//--------------------- .nv.constant0._Z19replace_nan_and_infPdii --------------------------
	.section	.nv.constant0._Z19replace_nan_and_infPdii,"a",@progbits
	.sectionflags	@""
	.align	4
.nv.constant0._Z19replace_nan_and_infPdii:
	.zero		912


//--------------------- .nv.constant0._Z35update_last_weight_through_operandsPdS_S_Piiib --------------------------
	.section	.nv.constant0._Z35update_last_weight_through_operandsPdS_S_Piiib,"a",@progbits
	.sectionflags	@""
	.align	4
.nv.constant0._Z35update_last_weight_through_operandsPdS_S_Piiib:
	.zero		937


//--------------------- .nv.constant0._Z18update_last_weightPdS_S_iibii --------------------------
	.section	.nv.constant0._Z18update_last_weightPdS_S_iibii,"a",@progbits
	.sectionflags	@""
	.align	4
.nv.constant0._Z18update_last_weightPdS_S_iibii:
	.zero		940


//--------------------- .nv.constant0._Z18update_temp_weightPdS_S_Piiib --------------------------
	.section	.nv.constant0._Z18update_temp_weightPdS_S_Piiib,"a",@progbits
	.sectionflags	@""
	.align	4
.nv.constant0._Z18update_temp_weightPdS_S_Piiib:
	.zero		937


//--------------------- .nv.constant0._Z18copy_from_operandsPdS_Piii --------------------------
	.section	.nv.constant0._Z18copy_from_operandsPdS_Piii,"a",@progbits
	.sectionflags	@""
	.align	4
.nv.constant0._Z18copy_from_operandsPdS_Piii:
	.zero		928


//--------------------- .nv.constant0._Z20cuda_set_array_valuePdid --------------------------
	.section	.nv.constant0._Z20cuda_set_array_valuePdid,"a",@progbits
	.sectionflags	@""
	.align	4
.nv.constant0._Z20cuda_set_array_valuePdid:
	.zero		920


//--------------------- SYMBOLS --------------------------

	.type		.nv.reservedSmem.offset0,@object
	.size		.nv.reservedSmem.offset0,0x4
